	.target	sm_100a

	.elftype	@"ET_EXEC"


//--------------------- .note.nv.tkinfo           --------------------------
	.section	.note.nv.tkinfo,"",@"SHT_NOTE"
	.sectionflags	@"SHF_NOTE_NV_TKINFO"
	.tkinfo
        /*0018*/ 	.word	0x00000002
        /*0030*/ 	.string	""
        /*0030*/ 	.string	"ptxas"
        /*0030*/ 	.string	"Cuda compilation tools, release 13.0, V13.0.88"
        /*0030*/ 	.string	"Build cuda_13.0.r13.0/compiler.36424714_0"
        /*0030*/ 	.string	"-arch sm_100a -m 64 "



//--------------------- .note.nv.cuinfo           --------------------------
	.section	.note.nv.cuinfo,"",@"SHT_NOTE"
	.sectionflags	@"SHF_NOTE_NV_CUINFO"
        /*0018*/ 	.short	0x0002
        /*001a*/ 	.short	0x0064
        /*001c*/ 	.short	0x0082
	.zero		2


//--------------------- .nv.info                  --------------------------
	.section	.nv.info,"",@"SHT_CUDA_INFO"
	.align	4


	//----- nvinfo : EIATTR_REGCOUNT
	.align		4
        /*0000*/ 	.byte	0x04, 0x2f
        /*0002*/ 	.short	(.L_19 - .L_18)
	.align		4
.L_18:
        /*0004*/ 	.word	index@(_ZN7cutlass13device_kernelINS_4conv6kernel13ConvUniversalINS1_16ConvProblemShapeILNS1_8OperatorE1ELi3EEENS1_10collective14CollectiveConvINS1_47MainloopSm100TmaUmmaWarpSpecializedImplicitGemmILS5_1ELi16ELi3ELi1ELi2EN4cute5tupleIJNSA_1CILi1EEESD_SD_EEEEENSB_IJNSC_ILi128EEENSC_ILi64EEENSB_IJNSC_ILi32EEEEEEEEENS_6half_tESL_NSA_8TiledMMAINSA_8MMA_AtomIJNSA_20SM100_MMA_F16BF16_SSISL_SL_fLi128ELi64ELNSA_4UMMA5MajorE0ELSQ_1ELNSP_7ScaleInE0ELSR_0EEEEEENSA_6LayoutISE_NSB_IJNSC_ILi0EEESV_SV_EEEEENSB_IJNSA_10UnderscoreESY_SY_EEEEENS7_6detail27Sm100ImplicitGemmTileTraitsINSA_20SM90_TMA_LOAD_IM2COLENSA_14ComposedLayoutINSA_7SwizzleILi2ELi4ELi3EEENSA_18smem_ptr_flag_bitsILi16EEENSU_INSB_IJNSC_ILi8EEESI_EEENSB_IJSI_SD_EEEEEEEvEENS12_INSA_13SM90_TMA_LOADENS14_INS15_ILi3ELi4ELi3EEES18_NSU_INSB_IJSH_S19_EEENSB_IJSD_SH_EEEEEEEvEEEENS_8epilogue10collective18CollectiveEpilogueINS1N_23Sm100TmaWarpSpecializedILi3ELi2ELi32ELb1ELb0EEEJSK_NSB_IJNSU_ISG_SD_EENSU_ISI_SD_EEEEESL_NSB_IJNSB_IJllllEEESD_SV_EEESL_S1W_NS1N_6fusion15FusionCallbacksIS1R_NS1X_17LinearCombinationISL_fSL_fLNS_15FloatRoundStyleE2EEESK_S1U_JEEENSA_5SM1004TMEM4LOAD26SM100_TMEM_LOAD_32dp32b32xES13_S1D_NSA_39AutoVectorizingCopyWithAssumedAlignmentILi128EEENSA_21SM90_TMA_STORE_IM2COLES1D_S28_S28_EEEvvEEEEvNT_6ParamsE)
        /*0008*/ 	.word	0x0000007f


	//----- nvinfo : EIATTR_FRAME_SIZE
	.align		4
.L_19:
        /*000c*/ 	.byte	0x04, 0x11
        /*000e*/ 	.short	(.L_21 - .L_20)
	.align		4
.L_20:
        /*0010*/ 	.word	index@($__internal_2_$__cuda_sm10x_tcgen05_guardrail_trap_unallocated_columns_being_dealloced)
        /*0014*/ 	.word	0x00000008


	//----- nvinfo : EIATTR_FRAME_SIZE
	.align		4
.L_21:
        /*0018*/ 	.byte	0x04, 0x11
        /*001a*/ 	.short	(.L_23 - .L_22)
	.align		4
.L_22:
        /*001c*/ 	.word	index@($__internal_1_$__cuda_sm10x_tcgen05_guardrail_trap_phase_invalid_during_alloc)
        /*0020*/ 	.word	0x00000008


	//----- nvinfo : EIATTR_FRAME_SIZE
	.align		4
.L_23:
        /*0024*/ 	.byte	0x04, 0x11
        /*0026*/ 	.short	(.L_25 - .L_24)
	.align		4
.L_24:
        /*0028*/ 	.word	index@($__internal_0_$__cuda_sm10x_tcgen05_guardrail_trap_col_being_dealloced_not_returned_by_alloc)
        /*002c*/ 	.word	0x00000008


	//----- nvinfo : EIATTR_FRAME_SIZE
	.align		4
.L_25:
        /*0030*/ 	.byte	0x04, 0x11
        /*0032*/ 	.short	(.L_27 - .L_26)
	.align		4
.L_26:
        /*0034*/ 	.word	index@(_ZN7cutlass13device_kernelINS_4conv6kernel13ConvUniversalINS1_16ConvProblemShapeILNS1_8OperatorE1ELi3EEENS1_10collective14CollectiveConvINS1_47MainloopSm100TmaUmmaWarpSpecializedImplicitGemmILS5_1ELi16ELi3ELi1ELi2EN4cute5tupleIJNSA_1CILi1EEESD_SD_EEEEENSB_IJNSC_ILi128EEENSC_ILi64EEENSB_IJNSC_ILi32EEEEEEEEENS_6half_tESL_NSA_8TiledMMAINSA_8MMA_AtomIJNSA_20SM100_MMA_F16BF16_SSISL_SL_fLi128ELi64ELNSA_4UMMA5MajorE0ELSQ_1ELNSP_7ScaleInE0ELSR_0EEEEEENSA_6LayoutISE_NSB_IJNSC_ILi0EEESV_SV_EEEEENSB_IJNSA_10UnderscoreESY_SY_EEEEENS7_6detail27Sm100ImplicitGemmTileTraitsINSA_20SM90_TMA_LOAD_IM2COLENSA_14ComposedLayoutINSA_7SwizzleILi2ELi4ELi3EEENSA_18smem_ptr_flag_bitsILi16EEENSU_INSB_IJNSC_ILi8EEESI_EEENSB_IJSI_SD_EEEEEEEvEENS12_INSA_13SM90_TMA_LOADENS14_INS15_ILi3ELi4ELi3EEES18_NSU_INSB_IJSH_S19_EEENSB_IJSD_SH_EEEEEEEvEEEENS_8epilogue10collective18CollectiveEpilogueINS1N_23Sm100TmaWarpSpecializedILi3ELi2ELi32ELb1ELb0EEEJSK_NSB_IJNSU_ISG_SD_EENSU_ISI_SD_EEEEESL_NSB_IJNSB_IJllllEEESD_SV_EEESL_S1W_NS1N_6fusion15FusionCallbacksIS1R_NS1X_17LinearCombinationISL_fSL_fLNS_15FloatRoundStyleE2EEESK_S1U_JEEENSA_5SM1004TMEM4LOAD26SM100_TMEM_LOAD_32dp32b32xES13_S1D_NSA_39AutoVectorizingCopyWithAssumedAlignmentILi128EEENSA_21SM90_TMA_STORE_IM2COLES1D_S28_S28_EEEvvEEEEvNT_6ParamsE)
        /*0038*/ 	.word	0x00000008


	//----- nvinfo : EIATTR_MIN_STACK_SIZE
	.align		4
.L_27:
        /*003c*/ 	.byte	0x04, 0x12
        /*003e*/ 	.short	(.L_29 - .L_28)
	.align		4
.L_28:
        /*0040*/ 	.word	index@(_ZN7cutlass13device_kernelINS_4conv6kernel13ConvUniversalINS1_16ConvProblemShapeILNS1_8OperatorE1ELi3EEENS1_10collective14CollectiveConvINS1_47MainloopSm100TmaUmmaWarpSpecializedImplicitGemmILS5_1ELi16ELi3ELi1ELi2EN4cute5tupleIJNSA_1CILi1EEESD_SD_EEEEENSB_IJNSC_ILi128EEENSC_ILi64EEENSB_IJNSC_ILi32EEEEEEEEENS_6half_tESL_NSA_8TiledMMAINSA_8MMA_AtomIJNSA_20SM100_MMA_F16BF16_SSISL_SL_fLi128ELi64ELNSA_4UMMA5MajorE0ELSQ_1ELNSP_7ScaleInE0ELSR_0EEEEEENSA_6LayoutISE_NSB_IJNSC_ILi0EEESV_SV_EEEEENSB_IJNSA_10UnderscoreESY_SY_EEEEENS7_6detail27Sm100ImplicitGemmTileTraitsINSA_20SM90_TMA_LOAD_IM2COLENSA_14ComposedLayoutINSA_7SwizzleILi2ELi4ELi3EEENSA_18smem_ptr_flag_bitsILi16EEENSU_INSB_IJNSC_ILi8EEESI_EEENSB_IJSI_SD_EEEEEEEvEENS12_INSA_13SM90_TMA_LOADENS14_INS15_ILi3ELi4ELi3EEES18_NSU_INSB_IJSH_S19_EEENSB_IJSD_SH_EEEEEEEvEEEENS_8epilogue10collective18CollectiveEpilogueINS1N_23Sm100TmaWarpSpecializedILi3ELi2ELi32ELb1ELb0EEEJSK_NSB_IJNSU_ISG_SD_EENSU_ISI_SD_EEEEESL_NSB_IJNSB_IJllllEEESD_SV_EEESL_S1W_NS1N_6fusion15FusionCallbacksIS1R_NS1X_17LinearCombinationISL_fSL_fLNS_15FloatRoundStyleE2EEESK_S1U_JEEENSA_5SM1004TMEM4LOAD26SM100_TMEM_LOAD_32dp32b32xES13_S1D_NSA_39AutoVectorizingCopyWithAssumedAlignmentILi128EEENSA_21SM90_TMA_STORE_IM2COLES1D_S28_S28_EEEvvEEEEvNT_6ParamsE)
        /*0044*/ 	.word	0x00000008
.L_29:


//--------------------- .nv.compat                --------------------------
	.section	.nv.compat,"",@"SHT_CUDA_COMPAT_INFO"
	.align	4
        /*0000*/ 	.byte	0x02, 0x09, 0x01, 0x00, 0x02, 0x02, 0x02, 0x00, 0x02, 0x05, 0x05, 0x00, 0x03, 0x07, 0x01, 0x01
        /*0010*/ 	.byte	0x02, 0x03, 0x01, 0x00, 0x02, 0x06, 0x01, 0x00, 0x04, 0x0b, 0x08, 0x00, 0x09, 0x00, 0x00, 0x00
        /*0020*/ 	.byte	0x00, 0x00, 0x00, 0x00


//--------------------- .nv.info._ZN7cutlass13device_kernelINS_4conv6kernel13ConvUniversalINS1_16ConvProblemShapeILNS1_8OperatorE1ELi3EEENS1_10collective14CollectiveConvINS1_47MainloopSm100TmaUmmaWarpSpecializedImplicitGemmILS5_1ELi16ELi3ELi1ELi2EN4cute5tupleIJNSA_1CILi1EEESD_SD_EEEEENSB_IJNSC_ILi128EEENSC_ILi64EEENSB_IJNSC_ILi32EEEEEEEEENS_6half_tESL_NSA_8TiledMMAINSA_8MMA_AtomIJNSA_20SM100_MMA_F16BF16_SSISL_SL_fLi128ELi64ELNSA_4UMMA5MajorE0ELSQ_1ELNSP_7ScaleInE0ELSR_0EEEEEENSA_6LayoutISE_NSB_IJNSC_ILi0EEESV_SV_EEEEENSB_IJNSA_10UnderscoreESY_SY_EEEEENS7_6detail27Sm100ImplicitGemmTileTraitsINSA_20SM90_TMA_LOAD_IM2COLENSA_14ComposedLayoutINSA_7SwizzleILi2ELi4ELi3EEENSA_18smem_ptr_flag_bitsILi16EEENSU_INSB_IJNSC_ILi8EEESI_EEENSB_IJSI_SD_EEEEEEEvEENS12_INSA_13SM90_TMA_LOADENS14_INS15_ILi3ELi4ELi3EEES18_NSU_INSB_IJSH_S19_EEENSB_IJSD_SH_EEEEEEEvEEEENS_8epilogue10collective18CollectiveEpilogueINS1N_23Sm100TmaWarpSpecializedILi3ELi2ELi32ELb1ELb0EEEJSK_NSB_IJNSU_ISG_SD_EENSU_ISI_SD_EEEEESL_NSB_IJNSB_IJllllEEESD_SV_EEESL_S1W_NS1N_6fusion15FusionCallbacksIS1R_NS1X_17LinearCombinationISL_fSL_fLNS_15FloatRoundStyleE2EEESK_S1U_JEEENSA_5SM1004TMEM4LOAD26SM100_TMEM_LOAD_32dp32b32xES13_S1D_NSA_39AutoVectorizingCopyWithAssumedAlignmentILi128EEENSA_21SM90_TMA_STORE_IM2COLES1D_S28_S28_EEEvvEEEEvNT_6ParamsE --------------------------
	.section	.nv.info._ZN7cutlass13device_kernelINS_4conv6kernel13ConvUniversalINS1_16ConvProblemShapeILNS1_8OperatorE1ELi3EEENS1_10collective14CollectiveConvINS1_47MainloopSm100TmaUmmaWarpSpecializedImplicitGemmILS5_1ELi16ELi3ELi1ELi2EN4cute5tupleIJNSA_1CILi1EEESD_SD_EEEEENSB_IJNSC_ILi128EEENSC_ILi64EEENSB_IJNSC_ILi32EEEEEEEEENS_6half_tESL_NSA_8TiledMMAINSA_8MMA_AtomIJNSA_20SM100_MMA_F16BF16_SSISL_SL_fLi128ELi64ELNSA_4UMMA5MajorE0ELSQ_1ELNSP_7ScaleInE0ELSR_0EEEEEENSA_6LayoutISE_NSB_IJNSC_ILi0EEESV_SV_EEEEENSB_IJNSA_10UnderscoreESY_SY_EEEEENS7_6detail27Sm100ImplicitGemmTileTraitsINSA_20SM90_TMA_LOAD_IM2COLENSA_14ComposedLayoutINSA_7SwizzleILi2ELi4ELi3EEENSA_18smem_ptr_flag_bitsILi16EEENSU_INSB_IJNSC_ILi8EEESI_EEENSB_IJSI_SD_EEEEEEEvEENS12_INSA_13SM90_TMA_LOADENS14_INS15_ILi3ELi4ELi3EEES18_NSU_INSB_IJSH_S19_EEENSB_IJSD_SH_EEEEEEEvEEEENS_8epilogue10collective18CollectiveEpilogueINS1N_23Sm100TmaWarpSpecializedILi3ELi2ELi32ELb1ELb0EEEJSK_NSB_IJNSU_ISG_SD_EENSU_ISI_SD_EEEEESL_NSB_IJNSB_IJllllEEESD_SV_EEESL_S1W_NS1N_6fusion15FusionCallbacksIS1R_NS1X_17LinearCombinationISL_fSL_fLNS_15FloatRoundStyleE2EEESK_S1U_JEEENSA_5SM1004TMEM4LOAD26SM100_TMEM_LOAD_32dp32b32xES13_S1D_NSA_39AutoVectorizingCopyWithAssumedAlignmentILi128EEENSA_21SM90_TMA_STORE_IM2COLES1D_S28_S28_EEEvvEEEEvNT_6ParamsE,"",@"SHT_CUDA_INFO"
	.sectionflags	@""
	.align	4


	//----- nvinfo : EIATTR_CUDA_API_VERSION
	.align		4
        /*0000*/ 	.byte	0x04, 0x37
        /*0002*/ 	.short	(.L_31 - .L_30)
.L_30:
        /*0004*/ 	.word	0x00000082


	//----- nvinfo : EIATTR_KPARAM_INFO
	.align		4
.L_31:
        /*0008*/ 	.byte	0x04, 0x17
        /*000a*/ 	.short	(.L_33 - .L_32)
.L_32:
        /*000c*/ 	.word	0x00000000
        /*0010*/ 	.short	0x0000
        /*0012*/ 	.short	0x0000
        /*0014*/ 	.byte	0x00, 0xf0, 0x01, 0x24


	//----- nvinfo : EIATTR_AT_ENTRY_FRAGMENTS
	.align		4
.L_33:
        /*0018*/ 	.byte	0x04, 0x4f
        /*001a*/ 	.short	(.L_35 - .L_34)


	//   ....[0]....
.L_34:
        /*001c*/ 	.word	0x00000006


	//----- nvinfo : EIATTR_RESERVED_SMEM_USED
	.align		4
.L_35:
        /*0020*/ 	.byte	0x01, 0x41
	.zero		2


	//----- nvinfo : EIATTR_SPARSE_MMA_MASK
	.align		4
        /*0024*/ 	.byte	0x03, 0x50
        /*0026*/ 	.short	0x0000


	//----- nvinfo : EIATTR_TCGEN05_1CTA_USED
	.align		4
        /*0028*/ 	.byte	0x01, 0x51
	.zero		2


	//----- nvinfo : EIATTR_MAXREG_COUNT
	.align		4
        /*002c*/ 	.byte	0x03, 0x1b
        /*002e*/ 	.short	0x00ff


	//----- nvinfo : EIATTR_NUM_BARRIERS
	.align		4
        /*0030*/ 	.byte	0x02, 0x4c
        /*0032*/ 	.byte	0x07
	.zero		1


	//----- nvinfo : EIATTR_EXTERNS
	.align		4
        /*0034*/ 	.byte	0x04, 0x0f
        /*0036*/ 	.short	(.L_37 - .L_36)


	//   ....[0]....
	.align		4
.L_36:
        /*0038*/ 	.word	index@(__assertfail)


	//----- nvinfo : EIATTR_MERCURY_ISA_VERSION
	.align		4
.L_37:
        /*003c*/ 	.byte	0x03, 0x5f
        /*003e*/ 	.short	0x0101


	//----- nvinfo : EIATTR_INT_WARP_WIDE_INSTR_OFFSETS
	.align		4
        /*0040*/ 	.byte	0x04, 0x31
        /*0042*/ 	.short	(.L_39 - .L_38)


	//   ....[0]....
.L_38:
        /*0044*/ 	.word	0x000043c0


	//   ....[1]....
        /*0048*/ 	.word	0x000043e0


	//   ....[2]....
        /*004c*/ 	.word	0x00004410


	//   ....[3]....
        /*0050*/ 	.word	0x00005110


	//   ....[4]....
        /*0054*/ 	.word	0x00005230


	//   ....[5]....
        /*0058*/ 	.word	0x000053e0


	//   ....[6]....
        /*005c*/ 	.word	0x00005440


	//----- nvinfo : EIATTR_COOP_GROUP_MASK_REGIDS
	.align		4
.L_39:
        /*0060*/ 	.byte	0x04, 0x29
        /*0062*/ 	.short	(.L_41 - .L_40)


	//   ....[0]....
.L_40:
        /*0064*/ 	.word	0xffffffff


	//   ....[1]....
        /*0068*/ 	.word	0xffffffff


	//   ....[2]....
        /*006c*/ 	.word	0xffffffff


	//   ....[3]....
        /*0070*/ 	.word	0xffffffff


	//   ....[4]....
        /*0074*/ 	.word	0xffffffff


	//   ....[5]....
        /*0078*/ 	.word	0xffffffff


	//   ....[6]....
        /*007c*/ 	.word	0xffffffff


	//   ....[7]....
        /*0080*/ 	.word	0xffffffff


	//   ....[8]....
        /*0084*/ 	.word	0xffffffff


	//   ....[9]....
        /*0088*/ 	.word	0xffffffff


	//   ....[10]....
        /*008c*/ 	.word	0xffffffff


	//   ....[11]....
        /*0090*/ 	.word	0xffffffff


	//----- nvinfo : EIATTR_COOP_GROUP_INSTR_OFFSETS
	.align		4
.L_41:
        /*0094*/ 	.byte	0x04, 0x28
        /*0096*/ 	.short	(.L_43 - .L_42)


	//   ....[0]....
.L_42:
        /*0098*/ 	.word	0x00000090


	//   ....[1]....
        /*009c*/ 	.word	0x00000520


	//   ....[2]....
        /*00a0*/ 	.word	0x00000840


	//   ....[3]....
        /*00a4*/ 	.word	0x000009c0


	//   ....[4]....
        /*00a8*/ 	.word	0x00000ac0


	//   ....[5]....
        /*00ac*/ 	.word	0x00000c10


	//   ....[6]....
        /*00b0*/ 	.word	0x00002430


	//   ....[7]....
        /*00b4*/ 	.word	0x00003810


	//   ....[8]....
        /*00b8*/ 	.word	0x00003a20


	//   ....[9]....
        /*00bc*/ 	.word	0x00003a50


	//   ....[10]....
        /*00c0*/ 	.word	0x000042a0


	//   ....[11]....
        /*00c4*/ 	.word	0x000044e0


	//----- nvinfo : EIATTR_VRC_CTA_INIT_COUNT
	.align		4
.L_43:
        /*00c8*/ 	.byte	0x02, 0x4a
        /*00ca*/ 	.byte	0x80
	.zero		1


	//----- nvinfo : EIATTR_SYSCALL_OFFSETS
	.align		4
        /*00cc*/ 	.byte	0x04, 0x46
        /*00ce*/ 	.short	(.L_45 - .L_44)


	//   ....[0]....
.L_44:
        /*00d0*/ 	.word	0x000061a0


	//   ....[1]....
        /*00d4*/ 	.word	0x00006290


	//   ....[2]....
        /*00d8*/ 	.word	0x00006c70


	//   ....[3]....
        /*00dc*/ 	.word	0x00007990


	//----- nvinfo : EIATTR_MBARRIER_INSTR_OFFSETS
	.align		4
.L_45:
        /*00e0*/ 	.byte	0x04, 0x39
        /*00e2*/ 	.short	(.L_47 - .L_46)


	//   ....[0]....
.L_46:
        /*00e4*/ 	.word	0x00000620
        /*00e8*/ 	.word	0x000000ff
        /*00ec*/ 	.word	0x00000000
        /*00f0*/ 	.short	0x0100
        /*00f2*/ 	.byte	0x04
	.zero		1


	//   ....[1]....
        /*00f4*/ 	.word	0x00000630
        /*00f8*/ 	.word	0x000000ff
        /*00fc*/ 	.word	0x00000080
        /*0100*/ 	.short	0x0100
        /*0102*/ 	.byte	0x04
	.zero		1


	//   ....[2]....
        /*0104*/ 	.word	0x00000640
        /*0108*/ 	.word	0x000000ff
        /*010c*/ 	.word	0x00000008
        /*0110*/ 	.short	0x0100
        /*0112*/ 	.byte	0x04
	.zero		1


	//   ....[3]....
        /*0114*/ 	.word	0x00000650
        /*0118*/ 	.word	0x000000ff
        /*011c*/ 	.word	0x00000088
        /*0120*/ 	.short	0x0100
        /*0122*/ 	.byte	0x04
	.zero		1


	//   ....[4]....
        /*0124*/ 	.word	0x00000660
        /*0128*/ 	.word	0x000000ff
        /*012c*/ 	.word	0x00000010
        /*0130*/ 	.short	0x0100
        /*0132*/ 	.byte	0x04
	.zero		1


	//   ....[5]....
        /*0134*/ 	.word	0x00000670
        /*0138*/ 	.word	0x000000ff
        /*013c*/ 	.word	0x00000090
        /*0140*/ 	.short	0x0100
        /*0142*/ 	.byte	0x04
	.zero		1


	//   ....[6]....
        /*0144*/ 	.word	0x00000680
        /*0148*/ 	.word	0x000000ff
        /*014c*/ 	.word	0x00000018
        /*0150*/ 	.short	0x0100
        /*0152*/ 	.byte	0x04
	.zero		1


	//   ....[7]....
        /*0154*/ 	.word	0x00000690
        /*0158*/ 	.word	0x000000ff
        /*015c*/ 	.word	0x00000098
        /*0160*/ 	.short	0x0100
        /*0162*/ 	.byte	0x04
	.zero		1


	//   ....[8]....
        /*0164*/ 	.word	0x000006a0
        /*0168*/ 	.word	0x000000ff
        /*016c*/ 	.word	0x00000020
        /*0170*/ 	.short	0x0100
        /*0172*/ 	.byte	0x04
	.zero		1


	//   ....[9]....
        /*0174*/ 	.word	0x000006b0
        /*0178*/ 	.word	0x000000ff
        /*017c*/ 	.word	0x000000a0
        /*0180*/ 	.short	0x0100
        /*0182*/ 	.byte	0x04
	.zero		1


	//   ....[10]....
        /*0184*/ 	.word	0x000006c0
        /*0188*/ 	.word	0x000000ff
        /*018c*/ 	.word	0x00000028
        /*0190*/ 	.short	0x0100
        /*0192*/ 	.byte	0x04
	.zero		1


	//   ....[11]....
        /*0194*/ 	.word	0x000006d0
        /*0198*/ 	.word	0x000000ff
        /*019c*/ 	.word	0x000000a8
        /*01a0*/ 	.short	0x0100
        /*01a2*/ 	.byte	0x04
	.zero		1


	//   ....[12]....
        /*01a4*/ 	.word	0x000006e0
        /*01a8*/ 	.word	0x000000ff
        /*01ac*/ 	.word	0x00000030
        /*01b0*/ 	.short	0x0100
        /*01b2*/ 	.byte	0x04
	.zero		1


	//   ....[13]....
        /*01b4*/ 	.word	0x000006f0
        /*01b8*/ 	.word	0x000000ff
        /*01bc*/ 	.word	0x000000b0
        /*01c0*/ 	.short	0x0100
        /*01c2*/ 	.byte	0x04
	.zero		1


	//   ....[14]....
        /*01c4*/ 	.word	0x00000700
        /*01c8*/ 	.word	0x000000ff
        /*01cc*/ 	.word	0x00000038
        /*01d0*/ 	.short	0x0100
        /*01d2*/ 	.byte	0x04
	.zero		1


	//   ....[15]....
        /*01d4*/ 	.word	0x00000710
        /*01d8*/ 	.word	0x000000ff
        /*01dc*/ 	.word	0x000000b8
        /*01e0*/ 	.short	0x0100
        /*01e2*/ 	.byte	0x04
	.zero		1


	//   ....[16]....
        /*01e4*/ 	.word	0x00000720
        /*01e8*/ 	.word	0x000000ff
        /*01ec*/ 	.word	0x00000040
        /*01f0*/ 	.short	0x0100
        /*01f2*/ 	.byte	0x04
	.zero		1


	//   ....[17]....
        /*01f4*/ 	.word	0x00000730
        /*01f8*/ 	.word	0x000000ff
        /*01fc*/ 	.word	0x000000c0
        /*0200*/ 	.short	0x0100
        /*0202*/ 	.byte	0x04
	.zero		1


	//   ....[18]....
        /*0204*/ 	.word	0x00000740
        /*0208*/ 	.word	0x000000ff
        /*020c*/ 	.word	0x00000048
        /*0210*/ 	.short	0x0100
        /*0212*/ 	.byte	0x04
	.zero		1


	//   ....[19]....
        /*0214*/ 	.word	0x00000750
        /*0218*/ 	.word	0x000000ff
        /*021c*/ 	.word	0x000000c8
        /*0220*/ 	.short	0x0100
        /*0222*/ 	.byte	0x04
	.zero		1


	//   ....[20]....
        /*0224*/ 	.word	0x00000760
        /*0228*/ 	.word	0x000000ff
        /*022c*/ 	.word	0x00000050
        /*0230*/ 	.short	0x0100
        /*0232*/ 	.byte	0x04
	.zero		1


	//   ....[21]....
        /*0234*/ 	.word	0x00000770
        /*0238*/ 	.word	0x000000ff
        /*023c*/ 	.word	0x000000d0
        /*0240*/ 	.short	0x0100
        /*0242*/ 	.byte	0x04
	.zero		1


	//   ....[22]....
        /*0244*/ 	.word	0x00000780
        /*0248*/ 	.word	0x000000ff
        /*024c*/ 	.word	0x00000058
        /*0250*/ 	.short	0x0100
        /*0252*/ 	.byte	0x04
	.zero		1


	//   ....[23]....
        /*0254*/ 	.word	0x00000790
        /*0258*/ 	.word	0x000000ff
        /*025c*/ 	.word	0x000000d8
        /*0260*/ 	.short	0x0100
        /*0262*/ 	.byte	0x04
	.zero		1


	//   ....[24]....
        /*0264*/ 	.word	0x000007a0
        /*0268*/ 	.word	0x000000ff
        /*026c*/ 	.word	0x00000060
        /*0270*/ 	.short	0x0100
        /*0272*/ 	.byte	0x04
	.zero		1


	//   ....[25]....
        /*0274*/ 	.word	0x000007b0
        /*0278*/ 	.word	0x000000ff
        /*027c*/ 	.word	0x000000e0
        /*0280*/ 	.short	0x0100
        /*0282*/ 	.byte	0x04
	.zero		1


	//   ....[26]....
        /*0284*/ 	.word	0x000007c0
        /*0288*/ 	.word	0x000000ff
        /*028c*/ 	.word	0x00000068
        /*0290*/ 	.short	0x0100
        /*0292*/ 	.byte	0x04
	.zero		1


	//   ....[27]....
        /*0294*/ 	.word	0x000007d0
        /*0298*/ 	.word	0x000000ff
        /*029c*/ 	.word	0x000000e8
        /*02a0*/ 	.short	0x0100
        /*02a2*/ 	.byte	0x04
	.zero		1


	//   ....[28]....
        /*02a4*/ 	.word	0x000007e0
        /*02a8*/ 	.word	0x000000ff
        /*02ac*/ 	.word	0x00000070
        /*02b0*/ 	.short	0x0100
        /*02b2*/ 	.byte	0x04
	.zero		1


	//   ....[29]....
        /*02b4*/ 	.word	0x000007f0
        /*02b8*/ 	.word	0x000000ff
        /*02bc*/ 	.word	0x000000f0
        /*02c0*/ 	.short	0x0100
        /*02c2*/ 	.byte	0x04
	.zero		1


	//   ....[30]....
        /*02c4*/ 	.word	0x00000800
        /*02c8*/ 	.word	0x000000ff
        /*02cc*/ 	.word	0x00000078
        /*02d0*/ 	.short	0x0100
        /*02d2*/ 	.byte	0x04
	.zero		1


	//   ....[31]....
        /*02d4*/ 	.word	0x00000810
        /*02d8*/ 	.word	0x000000ff
        /*02dc*/ 	.word	0x000000f8
        /*02e0*/ 	.short	0x0100
        /*02e2*/ 	.byte	0x04
	.zero		1


	//   ....[32]....
        /*02e4*/ 	.word	0x00000950
        /*02e8*/ 	.word	0x000000ff
        /*02ec*/ 	.word	0x00000100
        /*02f0*/ 	.short	0x0100
        /*02f2*/ 	.byte	0x04
	.zero		1


	//   ....[33]....
        /*02f4*/ 	.word	0x00000960
        /*02f8*/ 	.word	0x000000ff
        /*02fc*/ 	.word	0x00000118
        /*0300*/ 	.short	0x0100
        /*0302*/ 	.byte	0x04
	.zero		1


	//   ....[34]....
        /*0304*/ 	.word	0x00000970
        /*0308*/ 	.word	0x000000ff
        /*030c*/ 	.word	0x00000108
        /*0310*/ 	.short	0x0100
        /*0312*/ 	.byte	0x04
	.zero		1


	//   ....[35]....
        /*0314*/ 	.word	0x00000980
        /*0318*/ 	.word	0x000000ff
        /*031c*/ 	.word	0x00000120
        /*0320*/ 	.short	0x0100
        /*0322*/ 	.byte	0x04
	.zero		1


	//   ....[36]....
        /*0324*/ 	.word	0x00000990
        /*0328*/ 	.word	0x000000ff
        /*032c*/ 	.word	0x00000110
        /*0330*/ 	.short	0x0100
        /*0332*/ 	.byte	0x04
	.zero		1


	//   ....[37]....
        /*0334*/ 	.word	0x000009a0
        /*0338*/ 	.word	0x000000ff
        /*033c*/ 	.word	0x00000128
        /*0340*/ 	.short	0x0100
        /*0342*/ 	.byte	0x04
	.zero		1


	//   ....[38]....
        /*0344*/ 	.word	0x00000a90
        /*0348*/ 	.word	0x000000ff
        /*034c*/ 	.word	0x00000130
        /*0350*/ 	.short	0x0100
        /*0352*/ 	.byte	0x06
	.zero		1


	//   ....[39]....
        /*0354*/ 	.word	0x00000aa0
        /*0358*/ 	.word	0x000000ff
        /*035c*/ 	.word	0x00000138
        /*0360*/ 	.short	0x0100
        /*0362*/ 	.byte	0x06
	.zero		1


	//   ....[40]....
        /*0364*/ 	.word	0x00000be0
        /*0368*/ 	.word	0x000000ff
        /*036c*/ 	.word	0x00000140
        /*0370*/ 	.short	0x0100
        /*0372*/ 	.byte	0x06
	.zero		1


	//   ....[41]....
        /*0374*/ 	.word	0x00000bf0
        /*0378*/ 	.word	0x000000ff
        /*037c*/ 	.word	0x00000148
        /*0380*/ 	.short	0x0100
        /*0382*/ 	.byte	0x06
	.zero		1


	//   ....[42]....
        /*0384*/ 	.word	0x00000d40
        /*0388*/ 	.word	0x000000ff
        /*038c*/ 	.word	0x00000150
        /*0390*/ 	.short	0x0100
        /*0392*/ 	.byte	0x04
	.zero		1


	//   ....[43]....
        /*0394*/ 	.word	0x00000d50
        /*0398*/ 	.word	0x000000ff
        /*039c*/ 	.word	0x00000160
        /*03a0*/ 	.short	0x0100
        /*03a2*/ 	.byte	0x04
	.zero		1


	//   ....[44]....
        /*03a4*/ 	.word	0x00000d60
        /*03a8*/ 	.word	0x000000ff
        /*03ac*/ 	.word	0x00000158
        /*03b0*/ 	.short	0x0100
        /*03b2*/ 	.byte	0x04
	.zero		1


	//   ....[45]....
        /*03b4*/ 	.word	0x00000d70
        /*03b8*/ 	.word	0x000000ff
        /*03bc*/ 	.word	0x00000168
        /*03c0*/ 	.short	0x0100
        /*03c2*/ 	.byte	0x04
	.zero		1


	//   ....[46]....
        /*03c4*/ 	.word	0x000016f0
        /*03c8*/ 	.word	0x000000ff
        /*03cc*/ 	.word	0x00000080
        /*03d0*/ 	.short	0x010a
        /*03d2*/ 	.byte	0x04
	.zero		1


	//   ....[47]....
        /*03d4*/ 	.word	0x00001a00
        /*03d8*/ 	.word	0x000000ff
        /*03dc*/ 	.word	0x00000080
        /*03e0*/ 	.short	0x010a
        /*03e2*/ 	.byte	0x09
	.zero		1


	//   ....[48]....
        /*03e4*/ 	.word	0x00001b70
        /*03e8*/ 	.word	0x000000ff
        /*03ec*/ 	.word	0x00000080
        /*03f0*/ 	.short	0x010a
        /*03f2*/ 	.byte	0x08
	.zero		1


	//   ....[49]....
        /*03f4*/ 	.word	0x00001d90
        /*03f8*/ 	.word	0x000000ff
        /*03fc*/ 	.word	0x00000138
        /*0400*/ 	.short	0x0101
        /*0402*/ 	.byte	0x1e
	.zero		1


	//   ....[50]....
        /*0404*/ 	.word	0x00001dc0
        /*0408*/ 	.word	0x000000ff
        /*040c*/ 	.word	0x00000080
        /*0410*/ 	.short	0x010a
        /*0412*/ 	.byte	0x04
	.zero		1


	//   ....[51]....
        /*0414*/ 	.word	0x000020a0
        /*0418*/ 	.word	0x000000ff
        /*041c*/ 	.word	0x00000080
        /*0420*/ 	.short	0x010a
        /*0422*/ 	.byte	0x09
	.zero		1


	//   ....[52]....
        /*0424*/ 	.word	0x00002210
        /*0428*/ 	.word	0x000000ff
        /*042c*/ 	.word	0x00000080
        /*0430*/ 	.short	0x010a
        /*0432*/ 	.byte	0x08
	.zero		1


	//   ....[53]....
        /*0434*/ 	.word	0x00002440
        /*0438*/ 	.word	0x000000ff
        /*043c*/ 	.word	0x00000140
        /*0440*/ 	.short	0x010a
        /*0442*/ 	.byte	0x1e
	.zero		1


	//   ....[54]....
        /*0444*/ 	.word	0x00002500
        /*0448*/ 	.word	0x000000ff
        /*044c*/ 	.word	0x00000000
        /*0450*/ 	.short	0x0101
        /*0452*/ 	.byte	0x04
	.zero		1


	//   ....[55]....
        /*0454*/ 	.word	0x00002b00
        /*0458*/ 	.word	0x000000ff
        /*045c*/ 	.word	0x00000000
        /*0460*/ 	.short	0x010a
        /*0462*/ 	.byte	0x04
	.zero		1


	//   ....[56]....
        /*0464*/ 	.word	0x00002ba0
        /*0468*/ 	.word	0x000000ff
        /*046c*/ 	.word	0x00000000
        /*0470*/ 	.short	0x010a
        /*0472*/ 	.byte	0x05
	.zero		1


	//   ....[57]....
        /*0474*/ 	.word	0x00002c40
        /*0478*/ 	.word	0x000000ff
        /*047c*/ 	.word	0x00000000
        /*0480*/ 	.short	0x010a
        /*0482*/ 	.byte	0x05
	.zero		1


	//   ....[58]....
        /*0484*/ 	.word	0x00002ce0
        /*0488*/ 	.word	0x000000ff
        /*048c*/ 	.word	0x00000000
        /*0490*/ 	.short	0x010a
        /*0492*/ 	.byte	0x05
	.zero		1


	//   ....[59]....
        /*0494*/ 	.word	0x00002d80
        /*0498*/ 	.word	0x000000ff
        /*049c*/ 	.word	0x00000000
        /*04a0*/ 	.short	0x010a
        /*04a2*/ 	.byte	0x05
	.zero		1


	//   ....[60]....
        /*04a4*/ 	.word	0x00002e20
        /*04a8*/ 	.word	0x000000ff
        /*04ac*/ 	.word	0x00000000
        /*04b0*/ 	.short	0x010a
        /*04b2*/ 	.byte	0x05
	.zero		1


	//   ....[61]....
        /*04b4*/ 	.word	0x00002ec0
        /*04b8*/ 	.word	0x000000ff
        /*04bc*/ 	.word	0x00000000
        /*04c0*/ 	.short	0x010a
        /*04c2*/ 	.byte	0x05
	.zero		1


	//   ....[62]....
        /*04c4*/ 	.word	0x00002f60
        /*04c8*/ 	.word	0x000000ff
        /*04cc*/ 	.word	0x00000000
        /*04d0*/ 	.short	0x010a
        /*04d2*/ 	.byte	0x05
	.zero		1


	//   ....[63]....
        /*04d4*/ 	.word	0x00003000
        /*04d8*/ 	.word	0x000000ff
        /*04dc*/ 	.word	0x00000000
        /*04e0*/ 	.short	0x010a
        /*04e2*/ 	.byte	0x05
	.zero		1


	//   ....[64]....
        /*04e4*/ 	.word	0x000030a0
        /*04e8*/ 	.word	0x000000ff
        /*04ec*/ 	.word	0x00000000
        /*04f0*/ 	.short	0x010a
        /*04f2*/ 	.byte	0x05
	.zero		1


	//   ....[65]....
        /*04f4*/ 	.word	0x00003140
        /*04f8*/ 	.word	0x000000ff
        /*04fc*/ 	.word	0x00000000
        /*0500*/ 	.short	0x010a
        /*0502*/ 	.byte	0x05
	.zero		1


	//   ....[66]....
        /*0504*/ 	.word	0x000031e0
        /*0508*/ 	.word	0x000000ff
        /*050c*/ 	.word	0x00000000
        /*0510*/ 	.short	0x010a
        /*0512*/ 	.byte	0x05
	.zero		1


	//   ....[67]....
        /*0514*/ 	.word	0x00003280
        /*0518*/ 	.word	0x000000ff
        /*051c*/ 	.word	0x00000000
        /*0520*/ 	.short	0x010a
        /*0522*/ 	.byte	0x05
	.zero		1


	//   ....[68]....
        /*0524*/ 	.word	0x00003320
        /*0528*/ 	.word	0x000000ff
        /*052c*/ 	.word	0x00000000
        /*0530*/ 	.short	0x010a
        /*0532*/ 	.byte	0x05
	.zero		1


	//   ....[69]....
        /*0534*/ 	.word	0x000033c0
        /*0538*/ 	.word	0x000000ff
        /*053c*/ 	.word	0x00000000
        /*0540*/ 	.short	0x010a
        /*0542*/ 	.byte	0x05
	.zero		1


	//   ....[70]....
        /*0544*/ 	.word	0x00003470
        /*0548*/ 	.word	0x00000000
        /*054c*/ 	.word	0x00000000
        /*0550*/ 	.short	0x010a
        /*0552*/ 	.byte	0xff
	.zero		1


	//   ....[71]....
        /*0554*/ 	.word	0x000035c0
        /*0558*/ 	.word	0x000000ff
        /*055c*/ 	.word	0x00000148
        /*0560*/ 	.short	0x010a
        /*0562*/ 	.byte	0x04
	.zero		1


	//   ....[72]....
        /*0564*/ 	.word	0x00003660
        /*0568*/ 	.word	0x000000ff
        /*056c*/ 	.word	0x00000140
        /*0570*/ 	.short	0x010a
        /*0572*/ 	.byte	0x04
	.zero		1


	//   ....[73]....
        /*0574*/ 	.word	0x00003700
        /*0578*/ 	.word	0x000000ff
        /*057c*/ 	.word	0x00000000
        /*0580*/ 	.short	0x0101
        /*0582*/ 	.byte	0x05
	.zero		1


	//   ....[74]....
        /*0584*/ 	.word	0x00003740
        /*0588*/ 	.word	0x000000ff
        /*058c*/ 	.word	0x00000148
        /*0590*/ 	.short	0x0106
        /*0592*/ 	.byte	0x04
	.zero		1


	//   ....[75]....
        /*0594*/ 	.word	0x00003780
        /*0598*/ 	.word	0x00000000
        /*059c*/ 	.word	0x00000148
        /*05a0*/ 	.short	0x010a
        /*05a2*/ 	.byte	0xff
	.zero		1


	//   ....[76]....
        /*05a4*/ 	.word	0x00003ca0
        /*05a8*/ 	.word	0x000000ff
        /*05ac*/ 	.word	0x00000140
        /*05b0*/ 	.short	0x010a
        /*05b2*/ 	.byte	0x12
	.zero		1


	//   ....[77]....
        /*05b4*/ 	.word	0x00003d50
        /*05b8*/ 	.word	0x000000ff
        /*05bc*/ 	.word	0x00000000
        /*05c0*/ 	.short	0x0101
        /*05c2*/ 	.byte	0x1c
	.zero		1


	//   ....[78]....
        /*05c4*/ 	.word	0x00003d60
        /*05c8*/ 	.word	0x000000ff
        /*05cc*/ 	.word	0x00000160
        /*05d0*/ 	.short	0x010a
        /*05d2*/ 	.byte	0x16
	.zero		1


	//   ....[79]....
        /*05d4*/ 	.word	0x00003df0
        /*05d8*/ 	.word	0x000000ff
        /*05dc*/ 	.word	0x00000000
        /*05e0*/ 	.short	0x010a
        /*05e2*/ 	.byte	0x04
	.zero		1


	//   ....[80]....
        /*05e4*/ 	.word	0x00003e60
        /*05e8*/ 	.word	0x000000ff
        /*05ec*/ 	.word	0x00000000
        /*05f0*/ 	.short	0x010a
        /*05f2*/ 	.byte	0x10
	.zero		1


	//   ....[81]....
        /*05f4*/ 	.word	0x00003fa0
        /*05f8*/ 	.word	0x000000ff
        /*05fc*/ 	.word	0x00000000
        /*0600*/ 	.short	0x010a
        /*0602*/ 	.byte	0x04
	.zero		1


	//   ....[82]....
        /*0604*/ 	.word	0x000041f0
        /*0608*/ 	.word	0x000000ff
        /*060c*/ 	.word	0x00000000
        /*0610*/ 	.short	0x010a
        /*0612*/ 	.byte	0x04
	.zero		1


	//   ....[83]....
        /*0614*/ 	.word	0x00004280
        /*0618*/ 	.word	0x000000ff
        /*061c*/ 	.word	0x00000000
        /*0620*/ 	.short	0x010a
        /*0622*/ 	.byte	0x04
	.zero		1


	//   ....[84]....
        /*0624*/ 	.word	0x000047d0
        /*0628*/ 	.word	0x000000ff
        /*062c*/ 	.word	0x00000140
        /*0630*/ 	.short	0x010a
        /*0632*/ 	.byte	0x18
	.zero		1


	//   ....[85]....
        /*0634*/ 	.word	0x00004870
        /*0638*/ 	.word	0x000000ff
        /*063c*/ 	.word	0x00000000
        /*0640*/ 	.short	0x0101
        /*0642*/ 	.byte	0x24
	.zero		1


	//   ....[86]....
        /*0644*/ 	.word	0x00004da0
        /*0648*/ 	.word	0x000000ff
        /*064c*/ 	.word	0x00000138
        /*0650*/ 	.short	0x010a
        /*0652*/ 	.byte	0x18
	.zero		1


	//   ....[87]....
        /*0654*/ 	.word	0x00004f70
        /*0658*/ 	.word	0x000000ff
        /*065c*/ 	.word	0x00000118
        /*0660*/ 	.short	0x010a
        /*0662*/ 	.byte	0x07
	.zero		1


	//   ....[88]....
        /*0664*/ 	.word	0x000052c0
        /*0668*/ 	.word	0x000000ff
        /*066c*/ 	.word	0x00000100
        /*0670*/ 	.short	0x010b
        /*0672*/ 	.byte	0x07
	.zero		1


	//   ....[89]....
        /*0674*/ 	.word	0x000052d0
        /*0678*/ 	.word	0x000000ff
        /*067c*/ 	.word	0x00000000
        /*0680*/ 	.short	0x0101
        /*0682*/ 	.byte	0x06
	.zero		1


	//   ....[90]....
        /*0684*/ 	.word	0x000052e0
        /*0688*/ 	.word	0x000000ff
        /*068c*/ 	.word	0x00000118
        /*0690*/ 	.short	0x010a
        /*0692*/ 	.byte	0x04
	.zero		1


	//   ....[91]....
        /*0694*/ 	.word	0x00005500
        /*0698*/ 	.word	0x000000ff
        /*069c*/ 	.word	0x00000100
        /*06a0*/ 	.short	0x010b
        /*06a2*/ 	.byte	0x04
	.zero		1


	//   ....[92]....
        /*06a4*/ 	.word	0x00005510
        /*06a8*/ 	.word	0x000000ff
        /*06ac*/ 	.word	0x00000000
        /*06b0*/ 	.short	0x0101
        /*06b2*/ 	.byte	0x05
	.zero		1


	//   ....[93]....
        /*06b4*/ 	.word	0x00005560
        /*06b8*/ 	.word	0x000000ff
        /*06bc*/ 	.word	0x00000000
        /*06c0*/ 	.short	0x010a
        /*06c2*/ 	.byte	0x04
	.zero		1


	//   ....[94]....
        /*06c4*/ 	.word	0x00005630
        /*06c8*/ 	.word	0x00000002
        /*06cc*/ 	.word	0x00000000
        /*06d0*/ 	.short	0x010a
        /*06d2*/ 	.byte	0xff
	.zero		1


	//   ....[95]....
        /*06d4*/ 	.word	0x000056a0
        /*06d8*/ 	.word	0x00000004
        /*06dc*/ 	.word	0x00000000
        /*06e0*/ 	.short	0x010a
        /*06e2*/ 	.byte	0xff
	.zero		1


	//   ....[96]....
        /*06e4*/ 	.word	0x00005a50
        /*06e8*/ 	.word	0x000000ff
        /*06ec*/ 	.word	0x00000140
        /*06f0*/ 	.short	0x010a
        /*06f2*/ 	.byte	0x31
	.zero		1


	//   ....[97]....
        /*06f4*/ 	.word	0x00005b20
        /*06f8*/ 	.word	0x000000ff
        /*06fc*/ 	.word	0x00000000
        /*0700*/ 	.short	0x0101
        /*0702*/ 	.byte	0x04
	.zero		1


	//   ....[98]....
        /*0704*/ 	.word	0x00006700
        /*0708*/ 	.word	0x00000000
        /*070c*/ 	.word	0x00000100
        /*0710*/ 	.short	0x010a
        /*0712*/ 	.byte	0xff
	.zero		1


	//   ....[99]....
        /*0714*/ 	.word	0x000067f0
        /*0718*/ 	.word	0x00000066
        /*071c*/ 	.word	0x00000150
        /*0720*/ 	.short	0x010a
        /*0722*/ 	.byte	0xff
	.zero		1


	//   ....[100]....
        /*0724*/ 	.word	0x00006a20
        /*0728*/ 	.word	0x00000000
        /*072c*/ 	.word	0x00000100
        /*0730*/ 	.short	0x010a
        /*0732*/ 	.byte	0xff
	.zero		1


	//   ....[101]....
        /*0734*/ 	.word	0x00006b50
        /*0738*/ 	.word	0x00000066
        /*073c*/ 	.word	0x00000150
        /*0740*/ 	.short	0x010a
        /*0742*/ 	.byte	0xff
	.zero		1


	//   ....[102]....
        /*0744*/ 	.word	0x000076d0
        /*0748*/ 	.word	0x00000000
        /*074c*/ 	.word	0x00000000
        /*0750*/ 	.short	0x0101
        /*0752*/ 	.byte	0xff
	.zero		1


	//   ....[103]....
        /*0754*/ 	.word	0x000076e0
        /*0758*/ 	.word	0x00000003
        /*075c*/ 	.word	0x00000100
        /*0760*/ 	.short	0x010a
        /*0762*/ 	.byte	0xff
	.zero		1


	//   ....[104]....
        /*0764*/ 	.word	0x000077b0
        /*0768*/ 	.word	0x00000003
        /*076c*/ 	.word	0x00000100
        /*0770*/ 	.short	0x010a
        /*0772*/ 	.byte	0xff
	.zero		1


	//   ....[105]....
        /*0774*/ 	.word	0x00007c10
        /*0778*/ 	.word	0x000000ff
        /*077c*/ 	.word	0x00000000
        /*0780*/ 	.short	0x0101
        /*0782*/ 	.byte	0x05
	.zero		1


	//   ....[106]....
        /*0784*/ 	.word	0x000084d0
        /*0788*/ 	.word	0x00000002
        /*078c*/ 	.word	0x00000000
        /*0790*/ 	.short	0x0101
        /*0792*/ 	.byte	0xff
	.zero		1


	//   ....[107]....
        /*0794*/ 	.word	0x00008740
        /*0798*/ 	.word	0x000000ff
        /*079c*/ 	.word	0x00000000
        /*07a0*/ 	.short	0x0101
        /*07a2*/ 	.byte	0x04
	.zero		1


	//   ....[108]....
        /*07a4*/ 	.word	0x00008770
        /*07a8*/ 	.word	0x00000000
        /*07ac*/ 	.word	0x00000080
        /*07b0*/ 	.short	0x010a
        /*07b2*/ 	.byte	0xff
	.zero		1


	//   ....[109]....
        /*07b4*/ 	.word	0x000087d0
        /*07b8*/ 	.word	0x00000000
        /*07bc*/ 	.word	0x00000080
        /*07c0*/ 	.short	0x010a
        /*07c2*/ 	.byte	0xff
	.zero		1


	//   ....[110]....
        /*07c4*/ 	.word	0x00008830
        /*07c8*/ 	.word	0x00000000
        /*07cc*/ 	.word	0x00000140
        /*07d0*/ 	.short	0x010a
        /*07d2*/ 	.byte	0xff
	.zero		1


	//   ....[111]....
        /*07d4*/ 	.word	0x00008890
        /*07d8*/ 	.word	0x00000000
        /*07dc*/ 	.word	0x00000000
        /*07e0*/ 	.short	0x010a
        /*07e2*/ 	.byte	0xff
	.zero		1


	//   ....[112]....
        /*07e4*/ 	.word	0x000088f0
        /*07e8*/ 	.word	0x00000000
        /*07ec*/ 	.word	0x00000000
        /*07f0*/ 	.short	0x010a
        /*07f2*/ 	.byte	0xff
	.zero		1


	//   ....[113]....
        /*07f4*/ 	.word	0x00008950
        /*07f8*/ 	.word	0x00000000
        /*07fc*/ 	.word	0x00000000
        /*0800*/ 	.short	0x010a
        /*0802*/ 	.byte	0xff
	.zero		1


	//   ....[114]....
        /*0804*/ 	.word	0x000089b0
        /*0808*/ 	.word	0x00000000
        /*080c*/ 	.word	0x00000000
        /*0810*/ 	.short	0x010a
        /*0812*/ 	.byte	0xff
	.zero		1


	//   ....[115]....
        /*0814*/ 	.word	0x00008a10
        /*0818*/ 	.word	0x00000000
        /*081c*/ 	.word	0x00000000
        /*0820*/ 	.short	0x010a
        /*0822*/ 	.byte	0xff
	.zero		1


	//   ....[116]....
        /*0824*/ 	.word	0x00008a70
        /*0828*/ 	.word	0x00000000
        /*082c*/ 	.word	0x00000000
        /*0830*/ 	.short	0x010a
        /*0832*/ 	.byte	0xff
	.zero		1


	//   ....[117]....
        /*0834*/ 	.word	0x00008ad0
        /*0838*/ 	.word	0x00000000
        /*083c*/ 	.word	0x00000000
        /*0840*/ 	.short	0x010a
        /*0842*/ 	.byte	0xff
	.zero		1


	//   ....[118]....
        /*0844*/ 	.word	0x00008b30
        /*0848*/ 	.word	0x00000000
        /*084c*/ 	.word	0x00000000
        /*0850*/ 	.short	0x010a
        /*0852*/ 	.byte	0xff
	.zero		1


	//   ....[119]....
        /*0854*/ 	.word	0x00008b90
        /*0858*/ 	.word	0x00000000
        /*085c*/ 	.word	0x00000000
        /*0860*/ 	.short	0x010a
        /*0862*/ 	.byte	0xff
	.zero		1


	//   ....[120]....
        /*0864*/ 	.word	0x00008bf0
        /*0868*/ 	.word	0x00000000
        /*086c*/ 	.word	0x00000000
        /*0870*/ 	.short	0x010a
        /*0872*/ 	.byte	0xff
	.zero		1


	//   ....[121]....
        /*0874*/ 	.word	0x00008c50
        /*0878*/ 	.word	0x00000000
        /*087c*/ 	.word	0x00000000
        /*0880*/ 	.short	0x010a
        /*0882*/ 	.byte	0xff
	.zero		1


	//   ....[122]....
        /*0884*/ 	.word	0x00008cb0
        /*0888*/ 	.word	0x00000000
        /*088c*/ 	.word	0x00000000
        /*0890*/ 	.short	0x010a
        /*0892*/ 	.byte	0xff
	.zero		1


	//   ....[123]....
        /*0894*/ 	.word	0x00008d10
        /*0898*/ 	.word	0x00000000
        /*089c*/ 	.word	0x00000000
        /*08a0*/ 	.short	0x010a
        /*08a2*/ 	.byte	0xff
	.zero		1


	//   ....[124]....
        /*08a4*/ 	.word	0x00008d70
        /*08a8*/ 	.word	0x00000000
        /*08ac*/ 	.word	0x00000000
        /*08b0*/ 	.short	0x010a
        /*08b2*/ 	.byte	0xff
	.zero		1


	//   ....[125]....
        /*08b4*/ 	.word	0x00008dd0
        /*08b8*/ 	.word	0x00000000
        /*08bc*/ 	.word	0x00000000
        /*08c0*/ 	.short	0x010a
        /*08c2*/ 	.byte	0xff
	.zero		1


	//   ....[126]....
        /*08c4*/ 	.word	0x00008e30
        /*08c8*/ 	.word	0x00000004
        /*08cc*/ 	.word	0x00000148
        /*08d0*/ 	.short	0x010a
        /*08d2*/ 	.byte	0xff
	.zero		1


	//   ....[127]....
        /*08d4*/ 	.word	0x00008e90
        /*08d8*/ 	.word	0x00000004
        /*08dc*/ 	.word	0x00000140
        /*08e0*/ 	.short	0x010a
        /*08e2*/ 	.byte	0xff
	.zero		1


	//   ....[128]....
        /*08e4*/ 	.word	0x00008ef0
        /*08e8*/ 	.word	0x00000000
        /*08ec*/ 	.word	0x00000140
        /*08f0*/ 	.short	0x010a
        /*08f2*/ 	.byte	0xff
	.zero		1


	//   ....[129]....
        /*08f4*/ 	.word	0x00008f50
        /*08f8*/ 	.word	0x00000005
        /*08fc*/ 	.word	0x00000160
        /*0900*/ 	.short	0x010a
        /*0902*/ 	.byte	0xff
	.zero		1


	//   ....[130]....
        /*0904*/ 	.word	0x00008fb0
        /*0908*/ 	.word	0x00000000
        /*090c*/ 	.word	0x00000000
        /*0910*/ 	.short	0x010a
        /*0912*/ 	.byte	0xff
	.zero		1


	//   ....[131]....
        /*0914*/ 	.word	0x00009010
        /*0918*/ 	.word	0x00000000
        /*091c*/ 	.word	0x00000000
        /*0920*/ 	.short	0x010a
        /*0922*/ 	.byte	0xff
	.zero		1


	//   ....[132]....
        /*0924*/ 	.word	0x00009070
        /*0928*/ 	.word	0x00000000
        /*092c*/ 	.word	0x00000000
        /*0930*/ 	.short	0x010a
        /*0932*/ 	.byte	0xff
	.zero		1


	//   ....[133]....
        /*0934*/ 	.word	0x000090d0
        /*0938*/ 	.word	0x00000000
        /*093c*/ 	.word	0x00000140
        /*0940*/ 	.short	0x010a
        /*0942*/ 	.byte	0xff
	.zero		1


	//   ....[134]....
        /*0944*/ 	.word	0x00009130
        /*0948*/ 	.word	0x00000000
        /*094c*/ 	.word	0x00000138
        /*0950*/ 	.short	0x010a
        /*0952*/ 	.byte	0xff
	.zero		1


	//   ....[135]....
        /*0954*/ 	.word	0x00009190
        /*0958*/ 	.word	0x00000008
        /*095c*/ 	.word	0x00000118
        /*0960*/ 	.short	0x010a
        /*0962*/ 	.byte	0xff
	.zero		1


	//   ....[136]....
        /*0964*/ 	.word	0x000091f0
        /*0968*/ 	.word	0x00000005
        /*096c*/ 	.word	0x00000118
        /*0970*/ 	.short	0x010a
        /*0972*/ 	.byte	0xff
	.zero		1


	//   ....[137]....
        /*0974*/ 	.word	0x00009250
        /*0978*/ 	.word	0x00000000
        /*097c*/ 	.word	0x00000000
        /*0980*/ 	.short	0x010a
        /*0982*/ 	.byte	0xff
	.zero		1


	//   ....[138]....
        /*0984*/ 	.word	0x000092a0
        /*0988*/ 	.word	0x00000002
        /*098c*/ 	.word	0x00000000
        /*0990*/ 	.short	0x010a
        /*0992*/ 	.byte	0xff
	.zero		1


	//   ....[139]....
        /*0994*/ 	.word	0x00009300
        /*0998*/ 	.word	0x00000000
        /*099c*/ 	.word	0x00000140
        /*09a0*/ 	.short	0x010a
        /*09a2*/ 	.byte	0xff
	.zero		1


	//   ....[140]....
        /*09a4*/ 	.word	0x00009350
        /*09a8*/ 	.word	0x00000000
        /*09ac*/ 	.word	0x00000100
        /*09b0*/ 	.short	0x010a
        /*09b2*/ 	.byte	0xff
	.zero		1


	//   ....[141]....
        /*09b4*/ 	.word	0x000093a0
        /*09b8*/ 	.word	0x00000066
        /*09bc*/ 	.word	0x00000150
        /*09c0*/ 	.short	0x010a
        /*09c2*/ 	.byte	0xff
	.zero		1


	//   ....[142]....
        /*09c4*/ 	.word	0x000093f0
        /*09c8*/ 	.word	0x00000003
        /*09cc*/ 	.word	0x00000100
        /*09d0*/ 	.short	0x010a
        /*09d2*/ 	.byte	0xff
	.zero		1


	//----- nvinfo : EIATTR_NUM_MBARRIERS
	.align		4
.L_47:
        /*09d4*/ 	.byte	0x03, 0x38
        /*09d6*/ 	.short	0x002e


	//----- nvinfo : EIATTR_EXIT_INSTR_OFFSETS
	.align		4
        /*09d8*/ 	.byte	0x04, 0x1c
        /*09da*/ 	.short	(.L_49 - .L_48)


	//   ....[0]....
.L_48:
        /*09dc*/ 	.word	0x000034a0


	//   ....[1]....
        /*09e0*/ 	.word	0x00003750


	//   ....[2]....
        /*09e4*/ 	.word	0x000037b0


	//   ....[3]....
        /*09e8*/ 	.word	0x000044f0


	//   ....[4]....
        /*09ec*/ 	.word	0x000056d0


	//   ....[5]....
        /*09f0*/ 	.word	0x00005710


	//   ....[6]....
        /*09f4*/ 	.word	0x00008620


	//   ....[7]....
        /*09f8*/ 	.word	0x000086a0


	//   ....[8]....
        /*09fc*/ 	.word	0x000086d0


	//   ....[9]....
        /*0a00*/ 	.word	0x00008750


	//----- nvinfo : EIATTR_MAX_THREADS
	.align		4
.L_49:
        /*0a04*/ 	.byte	0x04, 0x05
        /*0a06*/ 	.short	(.L_51 - .L_50)
.L_50:
        /*0a08*/ 	.word	0x00000100
        /*0a0c*/ 	.word	0x00000001
        /*0a10*/ 	.word	0x00000001


	//----- nvinfo : EIATTR_CRS_STACK_SIZE
	.align		4
.L_51:
        /*0a14*/ 	.byte	0x04, 0x1e
        /*0a16*/ 	.short	(.L_53 - .L_52)
.L_52:
        /*0a18*/ 	.word	0x00000000


	//----- nvinfo : EIATTR_CBANK_PARAM_SIZE
	.align		4
.L_53:
        /*0a1c*/ 	.byte	0x03, 0x19
        /*0a1e*/ 	.short	0x0900


	//----- nvinfo : EIATTR_PARAM_CBANK
	.align		4
        /*0a20*/ 	.byte	0x04, 0x0a
        /*0a22*/ 	.short	(.L_55 - .L_54)
	.align		4
.L_54:
        /*0a24*/ 	.word	index@(.nv.constant0._ZN7cutlass13device_kernelINS_4conv6kernel13ConvUniversalINS1_16ConvProblemShapeILNS1_8OperatorE1ELi3EEENS1_10collective14CollectiveConvINS1_47MainloopSm100TmaUmmaWarpSpecializedImplicitGemmILS5_1ELi16ELi3ELi1ELi2EN4cute5tupleIJNSA_1CILi1EEESD_SD_EEEEENSB_IJNSC_ILi128EEENSC_ILi64EEENSB_IJNSC_ILi32EEEEEEEEENS_6half_tESL_NSA_8TiledMMAINSA_8MMA_AtomIJNSA_20SM100_MMA_F16BF16_SSISL_SL_fLi128ELi64ELNSA_4UMMA5MajorE0ELSQ_1ELNSP_7ScaleInE0ELSR_0EEEEEENSA_6LayoutISE_NSB_IJNSC_ILi0EEESV_SV_EEEEENSB_IJNSA_10UnderscoreESY_SY_EEEEENS7_6detail27Sm100ImplicitGemmTileTraitsINSA_20SM90_TMA_LOAD_IM2COLENSA_14ComposedLayoutINSA_7SwizzleILi2ELi4ELi3EEENSA_18smem_ptr_flag_bitsILi16EEENSU_INSB_IJNSC_ILi8EEESI_EEENSB_IJSI_SD_EEEEEEEvEENS12_INSA_13SM90_TMA_LOADENS14_INS15_ILi3ELi4ELi3EEES18_NSU_INSB_IJSH_S19_EEENSB_IJSD_SH_EEEEEEEvEEEENS_8epilogue10collective18CollectiveEpilogueINS1N_23Sm100TmaWarpSpecializedILi3ELi2ELi32ELb1ELb0EEEJSK_NSB_IJNSU_ISG_SD_EENSU_ISI_SD_EEEEESL_NSB_IJNSB_IJllllEEESD_SV_EEESL_S1W_NS1N_6fusion15FusionCallbacksIS1R_NS1X_17LinearCombinationISL_fSL_fLNS_15FloatRoundStyleE2EEESK_S1U_JEEENSA_5SM1004TMEM4LOAD26SM100_TMEM_LOAD_32dp32b32xES13_S1D_NSA_39AutoVectorizingCopyWithAssumedAlignmentILi128EEENSA_21SM90_TMA_STORE_IM2COLES1D_S28_S28_EEEvvEEEEvNT_6ParamsE)
        /*0a28*/ 	.short	0x0380
        /*0a2a*/ 	.short	0x0900


	//----- nvinfo : EIATTR_SW_WAR
	.align		4
.L_55:
        /*0a2c*/ 	.byte	0x04, 0x36
        /*0a2e*/ 	.short	(.L_57 - .L_56)
.L_56:
        /*0a30*/ 	.word	0x00000008
.L_57:


//--------------------- .nv.callgraph             --------------------------
	.section	.nv.callgraph,"",@"SHT_CUDA_CALLGRAPH"
	.align	4
	.sectionentsize	8
	.align		4
        /*0000*/ 	.word	0x00000000
	.align		4
        /*0004*/ 	.word	0xffffffff
	.align		4
        /*0008*/ 	.word	index@(_ZN7cutlass13device_kernelINS_4conv6kernel13ConvUniversalINS1_16ConvProblemShapeILNS1_8OperatorE1ELi3EEENS1_10collective14CollectiveConvINS1_47MainloopSm100TmaUmmaWarpSpecializedImplicitGemmILS5_1ELi16ELi3ELi1ELi2EN4cute5tupleIJNSA_1CILi1EEESD_SD_EEEEENSB_IJNSC_ILi128EEENSC_ILi64EEENSB_IJNSC_ILi32EEEEEEEEENS_6half_tESL_NSA_8TiledMMAINSA_8MMA_AtomIJNSA_20SM100_MMA_F16BF16_SSISL_SL_fLi128ELi64ELNSA_4UMMA5MajorE0ELSQ_1ELNSP_7ScaleInE0ELSR_0EEEEEENSA_6LayoutISE_NSB_IJNSC_ILi0EEESV_SV_EEEEENSB_IJNSA_10UnderscoreESY_SY_EEEEENS7_6detail27Sm100ImplicitGemmTileTraitsINSA_20SM90_TMA_LOAD_IM2COLENSA_14ComposedLayoutINSA_7SwizzleILi2ELi4ELi3EEENSA_18smem_ptr_flag_bitsILi16EEENSU_INSB_IJNSC_ILi8EEESI_EEENSB_IJSI_SD_EEEEEEEvEENS12_INSA_13SM90_TMA_LOADENS14_INS15_ILi3ELi4ELi3EEES18_NSU_INSB_IJSH_S19_EEENSB_IJSD_SH_EEEEEEEvEEEENS_8epilogue10collective18CollectiveEpilogueINS1N_23Sm100TmaWarpSpecializedILi3ELi2ELi32ELb1ELb0EEEJSK_NSB_IJNSU_ISG_SD_EENSU_ISI_SD_EEEEESL_NSB_IJNSB_IJllllEEESD_SV_EEESL_S1W_NS1N_6fusion15FusionCallbacksIS1R_NS1X_17LinearCombinationISL_fSL_fLNS_15FloatRoundStyleE2EEESK_S1U_JEEENSA_5SM1004TMEM4LOAD26SM100_TMEM_LOAD_32dp32b32xES13_S1D_NSA_39AutoVectorizingCopyWithAssumedAlignmentILi128EEENSA_21SM90_TMA_STORE_IM2COLES1D_S28_S28_EEEvvEEEEvNT_6ParamsE)
	.align		4
        /*000c*/ 	.word	index@(__assertfail)
	.align		4
        /*0010*/ 	.word	0x00000000
	.align		4
        /*0014*/ 	.word	0xfffffffe
	.align		4
        /*0018*/ 	.word	0x00000000
	.align		4
        /*001c*/ 	.word	0xfffffffd
	.align		4
        /*0020*/ 	.word	0x00000000
	.align		4
        /*0024*/ 	.word	0xfffffffc


//--------------------- .nv.constant4             --------------------------
	.section	.nv.constant4,"a",@progbits
	.align	8
	.align		8
.nv.constant4:
        /*0000*/ 	.dword	__assertfail
	.align		8
        /*0008*/ 	.dword	__unnamed_1
	.align		8
        /*0010*/ 	.dword	__unnamed_2
	.align		8
        /*0018*/ 	.dword	_ZN39_INTERNAL_f9bbccb0_4_k_cu_06095a8d_31234cuda3std3__45__cpo5beginE
	.align		8
        /*0020*/ 	.dword	_ZN39_INTERNAL_f9bbccb0_4_k_cu_06095a8d_31234cuda3std3__45__cpo3endE
	.align		8
        /*0028*/ 	.dword	_ZN39_INTERNAL_f9bbccb0_4_k_cu_06095a8d_31234cuda3std3__45__cpo6cbeginE
	.align		8
        /*0030*/ 	.dword	_ZN39_INTERNAL_f9bbccb0_4_k_cu_06095a8d_31234cuda3std3__45__cpo4cendE
	.align		8
        /*0038*/ 	.dword	_ZN39_INTERNAL_f9bbccb0_4_k_cu_06095a8d_31234cuda3std3__441_GLOBAL__N__f9bbccb0_4_k_cu_06095a8d_31236ignoreE
	.align		8
        /*0040*/ 	.dword	_ZN39_INTERNAL_f9bbccb0_4_k_cu_06095a8d_31234cuda3std3__419piecewise_constructE
	.align		8
        /*0048*/ 	.dword	_ZN39_INTERNAL_f9bbccb0_4_k_cu_06095a8d_31234cuda3std3__48in_placeE
	.align		8
        /*0050*/ 	.dword	_ZN39_INTERNAL_f9bbccb0_4_k_cu_06095a8d_31234cuda3std6ranges3__45__cpo4swapE
	.align		8
        /*0058*/ 	.dword	_ZN39_INTERNAL_f9bbccb0_4_k_cu_06095a8d_31234cuda3std6ranges3__45__cpo9iter_moveE
	.align		8
        /*0060*/ 	.dword	_ZN39_INTERNAL_f9bbccb0_4_k_cu_06095a8d_31234cute7productE
	.align		8
        /*0068*/ 	.dword	_ZN39_INTERNAL_f9bbccb0_4_k_cu_06095a8d_31234cute1_E
	.align		8
        /*0070*/ 	.dword	$str$27
	.align		8
        /*0078*/ 	.dword	$str$28
	.align		8
        /*0080*/ 	.dword	$str$29
	.align		8
        /*0088*/ 	.dword	$str$30


//--------------------- .text._ZN7cutlass13device_kernelINS_4conv6kernel13ConvUniversalINS1_16ConvProblemShapeILNS1_8OperatorE1ELi3EEENS1_10collective14CollectiveConvINS1_47MainloopSm100TmaUmmaWarpSpecializedImplicitGemmILS5_1ELi16ELi3ELi1ELi2EN4cute5tupleIJNSA_1CILi1EEESD_SD_EEEEENSB_IJNSC_ILi128EEENSC_ILi64EEENSB_IJNSC_ILi32EEEEEEEEENS_6half_tESL_NSA_8TiledMMAINSA_8MMA_AtomIJNSA_20SM100_MMA_F16BF16_SSISL_SL_fLi128ELi64ELNSA_4UMMA5MajorE0ELSQ_1ELNSP_7ScaleInE0ELSR_0EEEEEENSA_6LayoutISE_NSB_IJNSC_ILi0EEESV_SV_EEEEENSB_IJNSA_10UnderscoreESY_SY_EEEEENS7_6detail27Sm100ImplicitGemmTileTraitsINSA_20SM90_TMA_LOAD_IM2COLENSA_14ComposedLayoutINSA_7SwizzleILi2ELi4ELi3EEENSA_18smem_ptr_flag_bitsILi16EEENSU_INSB_IJNSC_ILi8EEESI_EEENSB_IJSI_SD_EEEEEEEvEENS12_INSA_13SM90_TMA_LOADENS14_INS15_ILi3ELi4ELi3EEES18_NSU_INSB_IJSH_S19_EEENSB_IJSD_SH_EEEEEEEvEEEENS_8epilogue10collective18CollectiveEpilogueINS1N_23Sm100TmaWarpSpecializedILi3ELi2ELi32ELb1ELb0EEEJSK_NSB_IJNSU_ISG_SD_EENSU_ISI_SD_EEEEESL_NSB_IJNSB_IJllllEEESD_SV_EEESL_S1W_NS1N_6fusion15FusionCallbacksIS1R_NS1X_17LinearCombinationISL_fSL_fLNS_15FloatRoundStyleE2EEESK_S1U_JEEENSA_5SM1004TMEM4LOAD26SM100_TMEM_LOAD_32dp32b32xES13_S1D_NSA_39AutoVectorizingCopyWithAssumedAlignmentILi128EEENSA_21SM90_TMA_STORE_IM2COLES1D_S28_S28_EEEvvEEEEvNT_6ParamsE --------------------------
	.section	.text._ZN7cutlass13device_kernelINS_4conv6kernel13ConvUniversalINS1_16ConvProblemShapeILNS1_8OperatorE1ELi3EEENS1_10collective14CollectiveConvINS1_47MainloopSm100TmaUmmaWarpSpecializedImplicitGemmILS5_1ELi16ELi3ELi1ELi2EN4cute5tupleIJNSA_1CILi1EEESD_SD_EEEEENSB_IJNSC_ILi128EEENSC_ILi64EEENSB_IJNSC_ILi32EEEEEEEEENS_6half_tESL_NSA_8TiledMMAINSA_8MMA_AtomIJNSA_20SM100_MMA_F16BF16_SSISL_SL_fLi128ELi64ELNSA_4UMMA5MajorE0ELSQ_1ELNSP_7ScaleInE0ELSR_0EEEEEENSA_6LayoutISE_NSB_IJNSC_ILi0EEESV_SV_EEEEENSB_IJNSA_10UnderscoreESY_SY_EEEEENS7_6detail27Sm100ImplicitGemmTileTraitsINSA_20SM90_TMA_LOAD_IM2COLENSA_14ComposedLayoutINSA_7SwizzleILi2ELi4ELi3EEENSA_18smem_ptr_flag_bitsILi16EEENSU_INSB_IJNSC_ILi8EEESI_EEENSB_IJSI_SD_EEEEEEEvEENS12_INSA_13SM90_TMA_LOADENS14_INS15_ILi3ELi4ELi3EEES18_NSU_INSB_IJSH_S19_EEENSB_IJSD_SH_EEEEEEEvEEEENS_8epilogue10collective18CollectiveEpilogueINS1N_23Sm100TmaWarpSpecializedILi3ELi2ELi32ELb1ELb0EEEJSK_NSB_IJNSU_ISG_SD_EENSU_ISI_SD_EEEEESL_NSB_IJNSB_IJllllEEESD_SV_EEESL_S1W_NS1N_6fusion15FusionCallbacksIS1R_NS1X_17LinearCombinationISL_fSL_fLNS_15FloatRoundStyleE2EEESK_S1U_JEEENSA_5SM1004TMEM4LOAD26SM100_TMEM_LOAD_32dp32b32xES13_S1D_NSA_39AutoVectorizingCopyWithAssumedAlignmentILi128EEENSA_21SM90_TMA_STORE_IM2COLES1D_S28_S28_EEEvvEEEEvNT_6ParamsE,"ax",@progbits
	.align	128
.text._ZN7cutlass13device_kernelINS_4conv6kernel13ConvUniversalINS1_16ConvProblemShapeILNS1_8OperatorE1ELi3EEENS1_10collective14CollectiveConvINS1_47MainloopSm100TmaUmmaWarpSpecializedImplicitGemmILS5_1ELi16ELi3ELi1ELi2EN4cute5tupleIJNSA_1CILi1EEESD_SD_EEEEENSB_IJNSC_ILi128EEENSC_ILi64EEENSB_IJNSC_ILi32EEEEEEEEENS_6half_tESL_NSA_8TiledMMAINSA_8MMA_AtomIJNSA_20SM100_MMA_F16BF16_SSISL_SL_fLi128ELi64ELNSA_4UMMA5MajorE0ELSQ_1ELNSP_7ScaleInE0ELSR_0EEEEEENSA_6LayoutISE_NSB_IJNSC_ILi0EEESV_SV_EEEEENSB_IJNSA_10UnderscoreESY_SY_EEEEENS7_6detail27Sm100ImplicitGemmTileTraitsINSA_20SM90_TMA_LOAD_IM2COLENSA_14ComposedLayoutINSA_7SwizzleILi2ELi4ELi3EEENSA_18smem_ptr_flag_bitsILi16EEENSU_INSB_IJNSC_ILi8EEESI_EEENSB_IJSI_SD_EEEEEEEvEENS12_INSA_13SM90_TMA_LOADENS14_INS15_ILi3ELi4ELi3EEES18_NSU_INSB_IJSH_S19_EEENSB_IJSD_SH_EEEEEEEvEEEENS_8epilogue10collective18CollectiveEpilogueINS1N_23Sm100TmaWarpSpecializedILi3ELi2ELi32ELb1ELb0EEEJSK_NSB_IJNSU_ISG_SD_EENSU_ISI_SD_EEEEESL_NSB_IJNSB_IJllllEEESD_SV_EEESL_S1W_NS1N_6fusion15FusionCallbacksIS1R_NS1X_17LinearCombinationISL_fSL_fLNS_15FloatRoundStyleE2EEESK_S1U_JEEENSA_5SM1004TMEM4LOAD26SM100_TMEM_LOAD_32dp32b32xES13_S1D_NSA_39AutoVectorizingCopyWithAssumedAlignmentILi128EEENSA_21SM90_TMA_STORE_IM2COLES1D_S28_S28_EEEvvEEEEvNT_6ParamsE:
        .type           _ZN7cutlass13device_kernelINS_4conv6kernel13ConvUniversalINS1_16ConvProblemShapeILNS1_8OperatorE1ELi3EEENS1_10collective14CollectiveConvINS1_47MainloopSm100TmaUmmaWarpSpecializedImplicitGemmILS5_1ELi16ELi3ELi1ELi2EN4cute5tupleIJNSA_1CILi1EEESD_SD_EEEEENSB_IJNSC_ILi128EEENSC_ILi64EEENSB_IJNSC_ILi32EEEEEEEEENS_6half_tESL_NSA_8TiledMMAINSA_8MMA_AtomIJNSA_20SM100_MMA_F16BF16_SSISL_SL_fLi128ELi64ELNSA_4UMMA5MajorE0ELSQ_1ELNSP_7ScaleInE0ELSR_0EEEEEENSA_6LayoutISE_NSB_IJNSC_ILi0EEESV_SV_EEEEENSB_IJNSA_10UnderscoreESY_SY_EEEEENS7_6detail27Sm100ImplicitGemmTileTraitsINSA_20SM90_TMA_LOAD_IM2COLENSA_14ComposedLayoutINSA_7SwizzleILi2ELi4ELi3EEENSA_18smem_ptr_flag_bitsILi16EEENSU_INSB_IJNSC_ILi8EEESI_EEENSB_IJSI_SD_EEEEEEEvEENS12_INSA_13SM90_TMA_LOADENS14_INS15_ILi3ELi4ELi3EEES18_NSU_INSB_IJSH_S19_EEENSB_IJSD_SH_EEEEEEEvEEEENS_8epilogue10collective18CollectiveEpilogueINS1N_23Sm100TmaWarpSpecializedILi3ELi2ELi32ELb1ELb0EEEJSK_NSB_IJNSU_ISG_SD_EENSU_ISI_SD_EEEEESL_NSB_IJNSB_IJllllEEESD_SV_EEESL_S1W_NS1N_6fusion15FusionCallbacksIS1R_NS1X_17LinearCombinationISL_fSL_fLNS_15FloatRoundStyleE2EEESK_S1U_JEEENSA_5SM1004TMEM4LOAD26SM100_TMEM_LOAD_32dp32b32xES13_S1D_NSA_39AutoVectorizingCopyWithAssumedAlignmentILi128EEENSA_21SM90_TMA_STORE_IM2COLES1D_S28_S28_EEEvvEEEEvNT_6ParamsE,@function
        .size           _ZN7cutlass13device_kernelINS_4conv6kernel13ConvUniversalINS1_16ConvProblemShapeILNS1_8OperatorE1ELi3EEENS1_10collective14CollectiveConvINS1_47MainloopSm100TmaUmmaWarpSpecializedImplicitGemmILS5_1ELi16ELi3ELi1ELi2EN4cute5tupleIJNSA_1CILi1EEESD_SD_EEEEENSB_IJNSC_ILi128EEENSC_ILi64EEENSB_IJNSC_ILi32EEEEEEEEENS_6half_tESL_NSA_8TiledMMAINSA_8MMA_AtomIJNSA_20SM100_MMA_F16BF16_SSISL_SL_fLi128ELi64ELNSA_4UMMA5MajorE0ELSQ_1ELNSP_7ScaleInE0ELSR_0EEEEEENSA_6LayoutISE_NSB_IJNSC_ILi0EEESV_SV_EEEEENSB_IJNSA_10UnderscoreESY_SY_EEEEENS7_6detail27Sm100ImplicitGemmTileTraitsINSA_20SM90_TMA_LOAD_IM2COLENSA_14ComposedLayoutINSA_7SwizzleILi2ELi4ELi3EEENSA_18smem_ptr_flag_bitsILi16EEENSU_INSB_IJNSC_ILi8EEESI_EEENSB_IJSI_SD_EEEEEEEvEENS12_INSA_13SM90_TMA_LOADENS14_INS15_ILi3ELi4ELi3EEES18_NSU_INSB_IJSH_S19_EEENSB_IJSD_SH_EEEEEEEvEEEENS_8epilogue10collective18CollectiveEpilogueINS1N_23Sm100TmaWarpSpecializedILi3ELi2ELi32ELb1ELb0EEEJSK_NSB_IJNSU_ISG_SD_EENSU_ISI_SD_EEEEESL_NSB_IJNSB_IJllllEEESD_SV_EEESL_S1W_NS1N_6fusion15FusionCallbacksIS1R_NS1X_17LinearCombinationISL_fSL_fLNS_15FloatRoundStyleE2EEESK_S1U_JEEENSA_5SM1004TMEM4LOAD26SM100_TMEM_LOAD_32dp32b32xES13_S1D_NSA_39AutoVectorizingCopyWithAssumedAlignmentILi128EEENSA_21SM90_TMA_STORE_IM2COLES1D_S28_S28_EEEvvEEEEvNT_6ParamsE,(.L_x_180 - _ZN7cutlass13device_kernelINS_4conv6kernel13ConvUniversalINS1_16ConvProblemShapeILNS1_8OperatorE1ELi3EEENS1_10collective14CollectiveConvINS1_47MainloopSm100TmaUmmaWarpSpecializedImplicitGemmILS5_1ELi16ELi3ELi1ELi2EN4cute5tupleIJNSA_1CILi1EEESD_SD_EEEEENSB_IJNSC_ILi128EEENSC_ILi64EEENSB_IJNSC_ILi32EEEEEEEEENS_6half_tESL_NSA_8TiledMMAINSA_8MMA_AtomIJNSA_20SM100_MMA_F16BF16_SSISL_SL_fLi128ELi64ELNSA_4UMMA5MajorE0ELSQ_1ELNSP_7ScaleInE0ELSR_0EEEEEENSA_6LayoutISE_NSB_IJNSC_ILi0EEESV_SV_EEEEENSB_IJNSA_10UnderscoreESY_SY_EEEEENS7_6detail27Sm100ImplicitGemmTileTraitsINSA_20SM90_TMA_LOAD_IM2COLENSA_14ComposedLayoutINSA_7SwizzleILi2ELi4ELi3EEENSA_18smem_ptr_flag_bitsILi16EEENSU_INSB_IJNSC_ILi8EEESI_EEENSB_IJSI_SD_EEEEEEEvEENS12_INSA_13SM90_TMA_LOADENS14_INS15_ILi3ELi4ELi3EEES18_NSU_INSB_IJSH_S19_EEENSB_IJSD_SH_EEEEEEEvEEEENS_8epilogue10collective18CollectiveEpilogueINS1N_23Sm100TmaWarpSpecializedILi3ELi2ELi32ELb1ELb0EEEJSK_NSB_IJNSU_ISG_SD_EENSU_ISI_SD_EEEEESL_NSB_IJNSB_IJllllEEESD_SV_EEESL_S1W_NS1N_6fusion15FusionCallbacksIS1R_NS1X_17LinearCombinationISL_fSL_fLNS_15FloatRoundStyleE2EEESK_S1U_JEEENSA_5SM1004TMEM4LOAD26SM100_TMEM_LOAD_32dp32b32xES13_S1D_NSA_39AutoVectorizingCopyWithAssumedAlignmentILi128EEENSA_21SM90_TMA_STORE_IM2COLES1D_S28_S28_EEEvvEEEEvNT_6ParamsE)
        .other          _ZN7cutlass13device_kernelINS_4conv6kernel13ConvUniversalINS1_16ConvProblemShapeILNS1_8OperatorE1ELi3EEENS1_10collective14CollectiveConvINS1_47MainloopSm100TmaUmmaWarpSpecializedImplicitGemmILS5_1ELi16ELi3ELi1ELi2EN4cute5tupleIJNSA_1CILi1EEESD_SD_EEEEENSB_IJNSC_ILi128EEENSC_ILi64EEENSB_IJNSC_ILi32EEEEEEEEENS_6half_tESL_NSA_8TiledMMAINSA_8MMA_AtomIJNSA_20SM100_MMA_F16BF16_SSISL_SL_fLi128ELi64ELNSA_4UMMA5MajorE0ELSQ_1ELNSP_7ScaleInE0ELSR_0EEEEEENSA_6LayoutISE_NSB_IJNSC_ILi0EEESV_SV_EEEEENSB_IJNSA_10UnderscoreESY_SY_EEEEENS7_6detail27Sm100ImplicitGemmTileTraitsINSA_20SM90_TMA_LOAD_IM2COLENSA_14ComposedLayoutINSA_7SwizzleILi2ELi4ELi3EEENSA_18smem_ptr_flag_bitsILi16EEENSU_INSB_IJNSC_ILi8EEESI_EEENSB_IJSI_SD_EEEEEEEvEENS12_INSA_13SM90_TMA_LOADENS14_INS15_ILi3ELi4ELi3EEES18_NSU_INSB_IJSH_S19_EEENSB_IJSD_SH_EEEEEEEvEEEENS_8epilogue10collective18CollectiveEpilogueINS1N_23Sm100TmaWarpSpecializedILi3ELi2ELi32ELb1ELb0EEEJSK_NSB_IJNSU_ISG_SD_EENSU_ISI_SD_EEEEESL_NSB_IJNSB_IJllllEEESD_SV_EEESL_S1W_NS1N_6fusion15FusionCallbacksIS1R_NS1X_17LinearCombinationISL_fSL_fLNS_15FloatRoundStyleE2EEESK_S1U_JEEENSA_5SM1004TMEM4LOAD26SM100_TMEM_LOAD_32dp32b32xES13_S1D_NSA_39AutoVectorizingCopyWithAssumedAlignmentILi128EEENSA_21SM90_TMA_STORE_IM2COLES1D_S28_S28_EEEvvEEEEvNT_6ParamsE,@"STO_CUDA_ENTRY STV_DEFAULT"
_ZN7cutlass13device_kernelINS_4conv6kernel13ConvUniversalINS1_16ConvProblemShapeILNS1_8OperatorE1ELi3EEENS1_10collective14CollectiveConvINS1_47MainloopSm100TmaUmmaWarpSpecializedImplicitGemmILS5_1ELi16ELi3ELi1ELi2EN4cute5tupleIJNSA_1CILi1EEESD_SD_EEEEENSB_IJNSC_ILi128EEENSC_ILi64EEENSB_IJNSC_ILi32EEEEEEEEENS_6half_tESL_NSA_8TiledMMAINSA_8MMA_AtomIJNSA_20SM100_MMA_F16BF16_SSISL_SL_fLi128ELi64ELNSA_4UMMA5MajorE0ELSQ_1ELNSP_7ScaleInE0ELSR_0EEEEEENSA_6LayoutISE_NSB_IJNSC_ILi0EEESV_SV_EEEEENSB_IJNSA_10UnderscoreESY_SY_EEEEENS7_6detail27Sm100ImplicitGemmTileTraitsINSA_20SM90_TMA_LOAD_IM2COLENSA_14ComposedLayoutINSA_7SwizzleILi2ELi4ELi3EEENSA_18smem_ptr_flag_bitsILi16EEENSU_INSB_IJNSC_ILi8EEESI_EEENSB_IJSI_SD_EEEEEEEvEENS12_INSA_13SM90_TMA_LOADENS14_INS15_ILi3ELi4ELi3EEES18_NSU_INSB_IJSH_S19_EEENSB_IJSD_SH_EEEEEEEvEEEENS_8epilogue10collective18CollectiveEpilogueINS1N_23Sm100TmaWarpSpecializedILi3ELi2ELi32ELb1ELb0EEEJSK_NSB_IJNSU_ISG_SD_EENSU_ISI_SD_EEEEESL_NSB_IJNSB_IJllllEEESD_SV_EEESL_S1W_NS1N_6fusion15FusionCallbacksIS1R_NS1X_17LinearCombinationISL_fSL_fLNS_15FloatRoundStyleE2EEESK_S1U_JEEENSA_5SM1004TMEM4LOAD26SM100_TMEM_LOAD_32dp32b32xES13_S1D_NSA_39AutoVectorizingCopyWithAssumedAlignmentILi128EEENSA_21SM90_TMA_STORE_IM2COLES1D_S28_S28_EEEvvEEEEvNT_6ParamsE:
[----:B------:R-:W1:Y:S01]  /*0000*/  LDC R1, c[0x0][0x37c] ;  /* 0x0000df00ff017b82 */ /* 0x000e620000000800 */
[----:B------:R-:W2:Y:S07]  /*0010*/  S2R R99, SR_TID.X ;  /* 0x0000000000637919 */ /* 0x000eae0000002100 */
[----:B------:R-:W3:Y:S01]  /*0020*/  LDC.64 R2, c[0x0][0x990] ;  /* 0x00026400ff027b82 */ /* 0x000ee20000000a00 */
[----:B------:R-:W-:Y:S01]  /*0030*/  ELECT P2, URZ, PT ;  /* 0x0000000000ff782f */ /* 0x000fe20003840000 */
[----:B-1----:R-:W-:Y:S01]  /*0040*/  VIADD R1, R1, 0xfffffff8 ;  /* 0xfffffff801017836 */ /* 0x002fe20000000000 */
[----:B------:R-:W-:-:S02]  /*0050*/  PRMT R90, RZ, 0x7610, R90 ;  /* 0x00007610ff5a7816 */ /* 0x000fc4000000005a */
[----:B---3--:R-:W-:-:S04]  /*0060*/  ISETP.NE.U32.AND P0, PT, R2, RZ, PT ;  /* 0x000000ff0200720c */ /* 0x008fc80003f05070 */
[----:B------:R-:W-:Y:S02]  /*0070*/  ISETP.NE.AND.EX P0, PT, R3, RZ, PT, P0 ;  /* 0x000000ff0300720c */ /* 0x000fe40003f05300 */
[----:B--2---:R-:W-:-:S05]  /*0080*/  SHF.R.U32.HI R91, RZ, 0x5, R99 ;  /* 0x00000005ff5b7819 */ /* 0x004fca0000011663 */
[----:B------:R-:W1:Y:S02]  /*0090*/  SHFL.IDX PT, R0, R91, RZ, 0x1f ;  /* 0x00001fff5b007589 */ /* 0x000e6400000e0000 */
[----:B-1----:R-:W-:-:S04]  /*00a0*/  R2UR UR15, R0 ;  /* 0x00000000000f72ca */ /* 0x002fc800000e0000 */
[----:B------:R-:W-:Y:S05]  /*00b0*/  @P0 BRA `(.L_x_0) ;  /* 0x0000000000300947 */ /* 0x000fea0003800000 */
[----:B------:R-:W1:Y:S02]  /*00c0*/  LDCU.64 UR4, c[0x0][0x988] ;  /* 0x00013100ff0477ac */ /* 0x000e640008000a00 */
[----:B-1----:R-:W-:-:S04]  /*00d0*/  UISETP.NE.U32.AND UP0, UPT, UR4, URZ, UPT ;  /* 0x000000ff0400728c */ /* 0x002fc8000bf05070 */
[----:B------:R-:W-:-:S09]  /*00e0*/  UISETP.NE.AND.EX UP0, UPT, UR5, URZ, UPT, UP0 ;  /* 0x000000ff0500728c */ /* 0x000fd2000bf05300 */
[----:B------:R-:W-:Y:S05]  /*00f0*/  BRA.U !UP0, `(.L_x_1) ;  /* 0x0000000108147547 */ /* 0x000fea000b800000 */
[----:B------:R-:W1:Y:S01]  /*0100*/  LDC.64 R4, c[0x0][0x988] ;  /* 0x00026200ff047b82 */ /* 0x000e620000000a00 */
[----:B------:R-:W1:Y:S02]  /*0110*/  LDCU.64 UR4, c[0x0][0x358] ;  /* 0x00006b00ff0477ac */ /* 0x000e640008000a00 */
[----:B-1----:R1:W5:Y:S01]  /*0120*/  LDG.E R41, desc[UR4][R4.64] ;  /* 0x0000000404297981 */ /* 0x002362000c1e1900 */
[----:B------:R-:W-:Y:S01]  /*0130*/  HFMA2 R90, -RZ, RZ, 0, 5.9604644775390625e-08 ;  /* 0x00000001ff5a7431 */ /* 0x000fe200000001ff */
[----:B------:R-:W-:Y:S05]  /*0140*/  BRA `(.L_x_0) ;  /* 0x00000000000c7947 */ /* 0x000fea0003800000 */
.L_x_1:
[----:B------:R-:W1:Y:S01]  /*0150*/  LDCU UR4, c[0x0][0x980] ;  /* 0x00013000ff0477ac */ /* 0x000e620008000800 */
[----:B------:R-:W-:Y:S01]  /*0160*/  HFMA2 R90, -RZ, RZ, 0, 5.9604644775390625e-08 ;  /* 0x00000001ff5a7431 */ /* 0x000fe200000001ff */
[----:B-1----:R-:W-:-:S07]  /*0170*/  MOV R41, UR4 ;  /* 0x0000000400297c02 */ /* 0x002fce0008000f00 */
.L_x_0:
[----:B------:R-:W2:Y:S02]  /*0180*/  LDCU.64 UR4, c[0x0][0x9b0] ;  /* 0x00013600ff0477ac */ /* 0x000ea40008000a00 */
[----:B--2---:R-:W-:-:S04]  /*0190*/  UISETP.NE.U32.AND UP0, UPT, UR4, URZ, UPT ;  /* 0x000000ff0400728c */ /* 0x004fc8000bf05070 */
[----:B------:R-:W-:-:S09]  /*01a0*/  UISETP.NE.AND.EX UP0, UPT, UR5, URZ, UPT, UP0 ;  /* 0x000000ff0500728c */ /* 0x000fd2000bf05300 */
[----:B------:R-:W-:Y:S05]  /*01b0*/  BRA.U UP0, `(.L_x_2) ;  /* 0x0000000100287547 */ /* 0x000fea000b800000 */
[----:B------:R-:W2:Y:S02]  /*01c0*/  LDCU.64 UR4, c[0x0][0x9a8] ;  /* 0x00013500ff0477ac */ /* 0x000ea40008000a00 */
[----:B--2---:R-:W-:-:S04]  /*01d0*/  UISETP.NE.U32.AND UP0, UPT, UR4, URZ, UPT ;  /* 0x000000ff0400728c */ /* 0x004fc8000bf05070 */
[----:B------:R-:W-:-:S09]  /*01e0*/  UISETP.NE.AND.EX UP0, UPT, UR5, URZ, UPT, UP0 ;  /* 0x000000ff0500728c */ /* 0x000fd2000bf05300 */
[----:B------:R-:W-:Y:S05]  /*01f0*/  BRA.U !UP0, `(.L_x_3) ;  /* 0x0000000108107547 */ /* 0x000fea000b800000 */
[----:B------:R-:W2:Y:S01]  /*0200*/  LDC.64 R38, c[0x0][0x9a8] ;  /* 0x00026a00ff267b82 */ /* 0x000ea20000000a00 */
[----:B------:R-:W2:Y:S02]  /*0210*/  LDCU.64 UR4, c[0x0][0x358] ;  /* 0x00006b00ff0477ac */ /* 0x000ea40008000a00 */
[----:B--2---:R2:W5:Y:S01]  /*0220*/  LDG.E R38, desc[UR4][R38.64] ;  /* 0x0000000426267981 */ /* 0x004562000c1e1900 */
[----:B------:R-:W-:Y:S05]  /*0230*/  BRA `(.L_x_2) ;  /* 0x0000000000087947 */ /* 0x000fea0003800000 */
.L_x_3:
[----:B------:R-:W2:Y:S02]  /*0240*/  LDCU UR4, c[0x0][0x9a0] ;  /* 0x00013400ff0477ac */ /* 0x000ea40008000800 */
[----:B--2---:R-:W-:Y:S02]  /*0250*/  MOV R38, UR4 ;  /* 0x0000000400267c02 */ /* 0x004fe40008000f00 */
.L_x_2:
[----:B-1----:R-:W1:Y:S01]  /*0260*/  LDC.64 R4, c[0x0][0x988] ;  /* 0x00026200ff047b82 */ /* 0x002e620000000a00 */
[----:B------:R-:W-:Y:S01]  /*0270*/  IMAD.U32 R0, RZ, RZ, UR15 ;  /* 0x0000000fff007e24 */ /* 0x000fe2000f8e00ff */
[----:B------:R-:W-:Y:S01]  /*0280*/  ISETP.EQ.U32.AND P4, PT, R2, RZ, PT ;  /* 0x000000ff0200720c */ /* 0x000fe20003f82070 */
[----:B------:R-:W-:Y:S03]  /*0290*/  BSSY.RECONVERGENT B0, `(.L_x_4) ;  /* 0x0000012000007945 */ /* 0x000fe60003800200 */
[----:B------:R-:W-:Y:S02]  /*02a0*/  ISETP.NE.OR P1, PT, R0, 0x1, !P2 ;  /* 0x000000010000780c */ /* 0x000fe40005725670 */
[----:B-1----:R-:W-:-:S04]  /*02b0*/  ISETP.NE.U32.AND P0, PT, R4, RZ, PT ;  /* 0x000000ff0400720c */ /* 0x002fc80003f05070 */
[----:B------:R-:W-:-:S13]  /*02c0*/  ISETP.NE.AND.EX P0, PT, R5, RZ, PT, P0 ;  /* 0x000000ff0500720c */ /* 0x000fda0003f05300 */
[----:B------:R-:W-:Y:S01]  /*02d0*/  VOTEU.ANY UP3, P0 ;  /* 0x0000000000ff7886 */ /* 0x000fe20000060100 */
[----:B------:R-:W-:Y:S02]  /*02e0*/  PLOP3.LUT P3, PT, PT, PT, UP3, 0x80, 0x8 ;  /* 0x000000000008781c */ /* 0x000fe40003f6f038 */
[----:B------:R-:W-:Y:S02]  /*02f0*/  ISETP.NE.OR P0, PT, R0, 0x3, !P2 ;  /* 0x000000030000780c */ /* 0x000fe40005705670 */
[----:B------:R-:W-:-:S04]  /*0300*/  ISETP.EQ.OR.EX P5, PT, R3, RZ, !P3, P4 ;  /* 0x000000ff0300720c */ /* 0x000fc80005fa2740 */
[----:B------:R-:W-:Y:S01]  /*0310*/  P2R R98, PR, RZ, 0x20 ;  /* 0x00000020ff627803 */ /* 0x000fe20000000000 */
[----:B------:R-:W-:Y:S05]  /*0320*/  @P1 BRA `(.L_x_5) ;  /* 0x0000000000201947 */ /* 0x000fea0003800000 */
[----:B------:R-:W1:Y:S02]  /*0330*/  LDCU.64 UR4, c[0x0][0x348] ;  /* 0x00006900ff0477ac */ /* 0x000e640008000a00 */
[----:B-1----:R-:W-:Y:S02]  /*0340*/  UIADD3 UR6, UP1, UPT, UR4, 0x80, URZ ;  /* 0x0000008004067890 */ /* 0x002fe4000ff3e0ff */
[----:B------:R-:W-:Y:S02]  /*0350*/  UIADD3 UR4, UP0, UPT, UR4, 0x200, URZ ;  /* 0x0000020004047890 */ /* 0x000fe4000ff1e0ff */
[----:B------:R-:W-:Y:S02]  /*0360*/  UIADD3.X UR7, UPT, UPT, URZ, UR5, URZ, UP1, !UPT ;  /* 0x00000005ff077290 */ /* 0x000fe40008ffe4ff */
[----:B------:R-:W-:-:S07]  /*0370*/  UIADD3.X UR5, UPT, UPT, URZ, UR5, URZ, UP0, !UPT ;  /* 0x00000005ff057290 */ /* 0x000fce00087fe4ff */
[----:B------:R1:W-:Y:S02]  /*0380*/  UTMACCTL.PF [UR6] ;  /* 0x00000000060079b9 */ /* 0x0003e40008040000 */
[----:B------:R1:W-:Y:S02]  /*0390*/  UTMACCTL.PF [UR4] ;  /* 0x00000000040079b9 */ /* 0x0003e40008040000 */
[----:B-1----:R-:W-:Y:S01]  /*03a0*/  NOP ;  /* 0x0000000000007918 */ /* 0x002fe20000000000 */
.L_x_5:
[----:B------:R-:W-:Y:S05]  /*03b0*/  BSYNC.RECONVERGENT B0 ;  /* 0x0000000000007941 */ /* 0x000fea0003800200 */
.L_x_4:
[----:B------:R-:W-:Y:S04]  /*03c0*/  BSSY.RECONVERGENT B0, `(.L_x_6) ;  /* 0x000000a000007945 */ /* 0x000fe80003800200 */
        /* <DEDUP_REMOVED lines=9> */
.L_x_7:
[----:B------:R-:W-:Y:S05]  /*0460*/  BSYNC.RECONVERGENT B0 ;  /* 0x0000000000007941 */ /* 0x000fea0003800200 */
.L_x_6:
[----:B------:R-:W-:Y:S01]  /*0470*/  UPLOP3.LUT UP2, UPT, UPT, UPT, UPT, 0x80, 0x8 ;  /* 0x000000000008789c */ /* 0x000fe20003f4f070 */
[----:B------:R-:W-:Y:S10]  /*0480*/  @!P5 BRA `(.L_x_8) ;  /* 0x000000000024d947 */ /* 0x000ff40003800000 */
[----:B------:R-:W-:Y:S01]  /*0490*/  ISETP.NE.U32.AND P1, PT, R2, RZ, PT ;  /* 0x000000ff0200720c */ /* 0x000fe20003f25070 */
[----:B------:R-:W-:Y:S01]  /*04a0*/  USEL UR4, URZ, 0xffffffff, UP3 ;  /* 0xffffffffff047887 */ /* 0x000fe20009800000 */
[----:B-----5:R-:W-:Y:S02]  /*04b0*/  FSETP.NEU.AND P0, PT, R41, RZ, PT ;  /* 0x000000ff2900720b */ /* 0x020fe40003f0d000 */
[----:B------:R-:W-:-:S11]  /*04c0*/  ISETP.NE.AND.EX P1, PT, R3, RZ, PT, P1 ;  /* 0x000000ff0300720c */ /* 0x000fd60003f25310 */
[----:B------:R-:W-:Y:S02]  /*04d0*/  VOTEU.ANY UP0, P0 ;  /* 0x0000000000ff7886 */ /* 0x000fe40000000100 */
[----:B------:R-:W-:-:S05]  /*04e0*/  VOTEU.ANY UP1, P1 ;  /* 0x0000000000ff7886 */ /* 0x000fca0000820100 */
[----:B------:R-:W-:-:S04]  /*04f0*/  @!UP1 USEL UR4, URZ, 0xffffffff, UP0 ;  /* 0xffffffffff049887 */ /* 0x000fc80008000000 */
[----:B------:R-:W-:-:S04]  /*0500*/  ULOP3.LUT UR4, UR4, 0x1, URZ, 0xc0, !UPT ;  /* 0x0000000104047892 */ /* 0x000fc8000f8ec0ff */
[----:B------:R-:W-:-:S11]  /*0510*/  UISETP.NE.U32.AND UP2, UPT, UR4, 0x1, UPT ;  /* 0x000000010400788c */ /* 0x000fd6000bf45070 */
.L_x_8:
[----:B------:R-:W1:Y:S01]  /*0520*/  SHFL.IDX PT, R2, R91, RZ, 0x1f ;  /* 0x00001fff5b027589 */ /* 0x000e6200000e0000 */
[----:B------:R-:W-:-:S04]  /*0530*/  UISETP.NE.AND UP0, UPT, UR15, 0x2, UPT ;  /* 0x000000020f00788c */ /* 0x000fc8000bf05270 */
[----:B------:R-:W-:Y:S01]  /*0540*/  USEL UR46, URZ, 0x1, UP0 ;  /* 0x00000001ff2e7887 */ /* 0x000fe20008000000 */
[----:B-1----:R-:W-:-:S13]  /*0550*/  ISETP.NE.AND P0, PT, R2, RZ, PT ;  /* 0x000000ff0200720c */ /* 0x002fda0003f05270 */
[----:B------:R-:W-:Y:S05]  /*0560*/  @P0 BRA `(.L_x_9) ;  /* 0x0000000000b40947 */ /* 0x000fea0003800000 */
[----:B------:R-:W-:Y:S01]  /*0570*/  ELECT P0, URZ, PT ;  /* 0x0000000000ff782f */ /* 0x000fe20003800000 */
[----:B------:R-:W-:-:S12]  /*0580*/  BSSY.RECONVERGENT B0, `(.L_x_9) ;  /* 0x000002b000007945 */ /* 0x000fd80003800200 */
[----:B------:R-:W-:Y:S05]  /*0590*/  @!P0 BRA `(.L_x_10) ;  /* 0x0000000000a48947 */ /* 0x000fea0003800000 */
[----:B------:R-:W1:Y:S01]  /*05a0*/  S2UR UR4, SR_CgaCtaId ;  /* 0x00000000000479c3 */ /* 0x000e620000008800 */
[----:B------:R-:W-:Y:S01]  /*05b0*/  UMOV UR5, 0x400 ;  /* 0x0000040000057882 */ /* 0x000fe20000000000 */
[----:B------:R-:W-:Y:S02]  /*05c0*/  UMOV UR6, 0x1 ;  /* 0x0000000100067882 */ /* 0x000fe40000000000 */
[----:B------:R-:W-:-:S04]  /*05d0*/  UIADD3 UR6, UPT, UPT, -UR6, 0x100000, URZ ;  /* 0x0010000006067890 */ /* 0x000fc8000fffe1ff */
[----:B------:R-:W-:Y:S02]  /*05e0*/  USHF.L.U32 UR7, UR6, 0xb, URZ ;  /* 0x0000000b06077899 */ /* 0x000fe400080006ff */
[----:B------:R-:W-:Y:S02]  /*05f0*/  USHF.L.U32 UR6, UR6, 0x1, URZ ;  /* 0x0000000106067899 */ /* 0x000fe400080006ff */
[----:B-1----:R-:W-:Y:S01]  /*0600*/  ULEA UR4, UR4, UR5, 0x18 ;  /* 0x0000000504047291 */ /* 0x002fe2000f8ec0ff */
[----:B------:R-:W1:Y:S11]  /*0610*/  FENCE.VIEW.ASYNC.S ;  /* 0x00000000000073c6 */ /* 0x000e760000000000 */
[----:B-1----:R1:W3:Y:S01]  /*0620*/  SYNCS.EXCH.64 URZ, [UR4], UR6 ;  /* 0x0000000604ff75b2 */ /* 0x0022e20008000100 */
[----:B------:R1:W4:Y:S01]  /*0630*/  SYNCS.EXCH.64 URZ, [UR4+0x80], UR6 ;  /* 0x0000800604ff75b2 */ /* 0x0003220008000100 */
[----:B------:R1:W1:Y:S01]  /*0640*/  SYNCS.EXCH.64 URZ, [UR4+0x8], UR6 ;  /* 0x0000080604ff75b2 */ /* 0x0002620008000100 */
        /* <DEDUP_REMOVED lines=29> */
[----:B---34-:R-:W-:Y:S01]  /*0820*/  NOP ;  /* 0x0000000000007918 */ /* 0x018fe20000000000 */
.L_x_10:
[----:B-1----:R-:W-:Y:S05]  /*0830*/  BSYNC.RECONVERGENT B0 ;  /* 0x0000000000007941 */ /* 0x002fea0003800200 */
.L_x_9:
[----:B------:R-:W1:Y:S01]  /*0840*/  SHFL.IDX PT, R2, R91, RZ, 0x1f ;  /* 0x00001fff5b027589 */ /* 0x000e6200000e0000 */
[----:B------:R-:W-:Y:S01]  /*0850*/  NOP ;  /* 0x0000000000007918 */ /* 0x000fe20000000000 */
[----:B-1----:R-:W-:-:S13]  /*0860*/  ISETP.NE.AND P0, PT, R2, 0x1, PT ;  /* 0x000000010200780c */ /* 0x002fda0003f05270 */
[----:B------:R-:W-:Y:S05]  /*0870*/  @P0 BRA `(.L_x_11) ;  /* 0x0000000000500947 */ /* 0x000fea0003800000 */
[----:B------:R-:W1:Y:S01]  /*0880*/  S2UR UR4, SR_CgaCtaId ;  /* 0x00000000000479c3 */ /* 0x000e620000008800 */
[----:B------:R-:W-:Y:S01]  /*0890*/  UMOV UR5, 0x400 ;  /* 0x0000040000057882 */ /* 0x000fe20000000000 */
[----:B------:R-:W-:Y:S01]  /*08a0*/  UMOV UR8, 0x20 ;  /* 0x0000002000087882 */ /* 0x000fe20000000000 */
[----:B------:R-:W-:Y:S01]  /*08b0*/  UMOV UR6, 0x80 ;  /* 0x0000008000067882 */ /* 0x000fe20000000000 */
[----:B------:R-:W-:-:S04]  /*08c0*/  UIADD3 UR8, UPT, UPT, -UR8, 0x100000, URZ ;  /* 0x0010000008087890 */ /* 0x000fc8000fffe1ff */
[----:B------:R-:W-:Y:S02]  /*08d0*/  USHF.L.U32 UR9, UR8, 0xb, URZ ;  /* 0x0000000b08097899 */ /* 0x000fe400080006ff */
[----:B------:R-:W-:Y:S02]  /*08e0*/  USHF.L.U32 UR8, UR8, 0x1, URZ ;  /* 0x0000000108087899 */ /* 0x000fe400080006ff */
[----:B------:R-:W-:-:S04]  /*08f0*/  UIADD3 UR6, UPT, UPT, -UR6, 0x100000, URZ ;  /* 0x0010000006067890 */ /* 0x000fc8000fffe1ff */
[----:B------:R-:W-:Y:S02]  /*0900*/  USHF.L.U32 UR7, UR6, 0xb, URZ ;  /* 0x0000000b06077899 */ /* 0x000fe400080006ff */
[----:B------:R-:W-:Y:S01]  /*0910*/  USHF.L.U32 UR6, UR6, 0x1, URZ ;  /* 0x0000000106067899 */ /* 0x000fe200080006ff */
[----:B------:R-:W-:Y:S01]  /*0920*/  ELECT P0, URZ, PT ;  /* 0x0000000000ff782f */ /* 0x000fe20003800000 */
[----:B-1----:R-:W-:Y:S01]  /*0930*/  ULEA UR4, UR4, UR5, 0x18 ;  /* 0x0000000504047291 */ /* 0x002fe2000f8ec0ff */
[----:B------:R-:W1:Y:S11]  /*0940*/  FENCE.VIEW.ASYNC.S ;  /* 0x00000000000073c6 */ /* 0x000e760000000000 */
[----:B-1----:R1:W3:Y:S01]  /*0950*/  SYNCS.EXCH.64 URZ, [UR4+0x100], UR8 ;  /* 0x0001000804ff75b2 */ /* 0x0022e20008000100 */
[----:B------:R1:W4:Y:S01]  /*0960*/  SYNCS.EXCH.64 URZ, [UR4+0x118], UR6 ;  /* 0x0001180604ff75b2 */ /* 0x0003220008000100 */
[----:B------:R1:W1:Y:S01]  /*0970*/  SYNCS.EXCH.64 URZ, [UR4+0x108], UR8 ;  /* 0x0001080804ff75b2 */ /* 0x0002620008000100 */
[----:B------:R1:W1:Y:S01]  /*0980*/  SYNCS.EXCH.64 URZ, [UR4+0x120], UR6 ;  /* 0x0001200604ff75b2 */ /* 0x0002620008000100 */
[----:B------:R1:W1:Y:S01]  /*0990*/  SYNCS.EXCH.64 URZ, [UR4+0x110], UR8 ;  /* 0x0001100804ff75b2 */ /* 0x0002620008000100 */
[----:B------:R1:W1:Y:S01]  /*09a0*/  SYNCS.EXCH.64 URZ, [UR4+0x128], UR6 ;  /* 0x0001280604ff75b2 */ /* 0x0002620008000100 */
[----:B------:R-:W-:Y:S01]  /*09b0*/  NOP ;  /* 0x0000000000007918 */ /* 0x000fe20000000000 */
.L_x_11:
[----:B------:R-:W2:Y:S01]  /*09c0*/  SHFL.IDX PT, R2, R91, RZ, 0x1f ;  /* 0x00001fff5b027589 */ /* 0x000ea200000e0000 */
[----:B------:R-:W-:Y:S01]  /*09d0*/  NOP ;  /* 0x0000000000007918 */ /* 0x000fe20000000000 */
[----:B--2---:R-:W-:-:S13]  /*09e0*/  ISETP.NE.AND P0, PT, R2, 0x3, PT ;  /* 0x000000030200780c */ /* 0x004fda0003f05270 */
[----:B------:R-:W-:Y:S05]  /*09f0*/  @P0 BRA `(.L_x_12) ;  /* 0x0000000000300947 */ /* 0x000fea0003800000 */
[----:B-1----:R-:W1:Y:S01]  /*0a00*/  S2UR UR4, SR_CgaCtaId ;  /* 0x00000000000479c3 */ /* 0x002e620000008800 */
[----:B------:R-:W-:Y:S01]  /*0a10*/  UMOV UR6, 0x400 ;  /* 0x0000040000067882 */ /* 0x000fe20000000000 */
[----:B------:R-:W-:Y:S01]  /*0a20*/  UMOV UR5, 0x20 ;  /* 0x0000002000057882 */ /* 0x000fe20000000000 */
[----:B------:R-:W-:Y:S01]  /*0a30*/  ELECT P0, URZ, PT ;  /* 0x0000000000ff782f */ /* 0x000fe20003800000 */
[----:B-1----:R-:W-:Y:S02]  /*0a40*/  ULEA UR6, UR4, UR6, 0x18 ;  /* 0x0000000604067291 */ /* 0x002fe4000f8ec0ff */
[----:B------:R-:W-:-:S04]  /*0a50*/  UIADD3 UR4, UPT, UPT, -UR5, 0x100000, URZ ;  /* 0x0010000005047890 */ /* 0x000fc8000fffe1ff */
[----:B------:R-:W-:Y:S02]  /*0a60*/  USHF.L.U32 UR5, UR4, 0xb, URZ ;  /* 0x0000000b04057899 */ /* 0x000fe400080006ff */
[----:B------:R-:W-:Y:S01]  /*0a70*/  USHF.L.U32 UR4, UR4, 0x1, URZ ;  /* 0x0000000104047899 */ /* 0x000fe200080006ff */
[----:B------:R-:W1:Y:S11]  /*0a80*/  FENCE.VIEW.ASYNC.S ;  /* 0x00000000000073c6 */ /* 0x000e760000000000 */
[----:B-1----:R2:W1:Y:S01]  /*0a90*/  SYNCS.EXCH.64 URZ, [UR6+0x130], UR4 ;  /* 0x0001300406ff75b2 */ /* 0x0024620008000100 */
[----:B------:R2:W1:Y:S02]  /*0aa0*/  SYNCS.EXCH.64 URZ, [UR6+0x138], UR4 ;  /* 0x0001380406ff75b2 */ /* 0x0004640008000100 */
[----:B--2---:R-:W-:Y:S01]  /*0ab0*/  NOP ;  /* 0x0000000000007918 */ /* 0x004fe20000000000 */
.L_x_12:
[----:B------:R-:W2:Y:S01]  /*0ac0*/  SHFL.IDX PT, R2, R91, RZ, 0x1f ;  /* 0x00001fff5b027589 */ /* 0x000ea200000e0000 */
[----:B------:R-:W-:Y:S01]  /*0ad0*/  NOP ;  /* 0x0000000000007918 */ /* 0x000fe20000000000 */
[----:B--2---:R-:W-:-:S13]  /*0ae0*/  ISETP.NE.AND P0, PT, R2, 0x4, PT ;  /* 0x000000040200780c */ /* 0x004fda0003f05270 */
[----:B------:R-:W-:Y:S05]  /*0af0*/  @P0 BRA `(.L_x_13) ;  /* 0x0000000000440947 */ /* 0x000fea0003800000 */
[----:B-1----:R-:W1:Y:S01]  /*0b00*/  S2UR UR6, SR_CgaCtaId ;  /* 0x00000000000679c3 */ /* 0x002e620000008800 */
[----:B------:R-:W-:Y:S01]  /*0b10*/  UMOV UR4, 0x100 ;  /* 0x0000010000047882 */ /* 0x000fe20000000000 */
[----:B------:R-:W-:Y:S01]  /*0b20*/  UMOV UR5, 0x400 ;  /* 0x0000040000057882 */ /* 0x000fe20000000000 */
[----:B------:R-:W-:Y:S01]  /*0b30*/  USEL UR4, UR4, 0xe0, UP2 ;  /* 0x000000e004047887 */ /* 0x000fe20009000000 */
[----:B------:R-:W-:Y:S01]  /*0b40*/  UMOV UR8, 0x1 ;  /* 0x0000000100087882 */ /* 0x000fe20000000000 */
[----:B------:R-:W-:Y:S01]  /*0b50*/  ELECT P0, URZ, PT ;  /* 0x0000000000ff782f */ /* 0x000fe20003800000 */
[----:B------:R-:W-:-:S04]  /*0b60*/  UIADD3 UR8, UPT, UPT, -UR8, 0x100000, URZ ;  /* 0x0010000008087890 */ /* 0x000fc8000fffe1ff */
[----:B------:R-:W-:Y:S02]  /*0b70*/  USHF.L.U32 UR9, UR8, 0xb, URZ ;  /* 0x0000000b08097899 */ /* 0x000fe400080006ff */
[----:B------:R-:W-:Y:S02]  /*0b80*/  USHF.L.U32 UR8, UR8, 0x1, URZ ;  /* 0x0000000108087899 */ /* 0x000fe400080006ff */
[----:B-1----:R-:W-:Y:S02]  /*0b90*/  ULEA UR6, UR6, UR5, 0x18 ;  /* 0x0000000506067291 */ /* 0x002fe4000f8ec0ff */
[----:B------:R-:W-:-:S04]  /*0ba0*/  UIADD3 UR4, UPT, UPT, -UR4, 0x100000, URZ ;  /* 0x0010000004047890 */ /* 0x000fc8000fffe1ff */
[----:B------:R-:W-:Y:S02]  /*0bb0*/  USHF.L.U32 UR5, UR4, 0xb, URZ ;  /* 0x0000000b04057899 */ /* 0x000fe400080006ff */
[----:B------:R-:W-:Y:S01]  /*0bc0*/  USHF.L.U32 UR4, UR4, 0x1, URZ ;  /* 0x0000000104047899 */ /* 0x000fe200080006ff */
[----:B------:R-:W1:Y:S03]  /*0bd0*/  FENCE.VIEW.ASYNC.S ;  /* 0x00000000000073c6 */ /* 0x000e660000000000 */
[----:B-1----:R2:W1:Y:S08]  /*0be0*/  SYNCS.EXCH.64 URZ, [UR6+0x140], UR8 ;  /* 0x0001400806ff75b2 */ /* 0x0024700008000100 */
[----:B------:R2:W1:Y:S02]  /*0bf0*/  SYNCS.EXCH.64 URZ, [UR6+0x148], UR4 ;  /* 0x0001480406ff75b2 */ /* 0x0004640008000100 */
[----:B--2---:R-:W-:Y:S01]  /*0c00*/  NOP ;  /* 0x0000000000007918 */ /* 0x004fe20000000000 */
.L_x_13:
[----:B------:R-:W2:Y:S01]  /*0c10*/  SHFL.IDX PT, R2, R91, RZ, 0x1f ;  /* 0x00001fff5b027589 */ /* 0x000ea200000e0000 */
[----:B------:R-:W1:Y:S01]  /*0c20*/  S2UR UR50, SR_CTAID.X ;  /* 0x00000000003279c3 */ /* 0x000e620000002500 */
[----:B------:R-:W-:-:S07]  /*0c30*/  NOP ;  /* 0x0000000000007918 */ /* 0x000fce0000000000 */
[----:B------:R-:W1:Y:S01]  /*0c40*/  S2UR UR22, SR_CTAID.Y ;  /* 0x00000000001679c3 */ /* 0x000e620000002600 */
[----:B--2---:R-:W-:-:S13]  /*0c50*/  ISETP.NE.AND P0, PT, R2, 0x5, PT ;  /* 0x000000050200780c */ /* 0x004fda0003f05270 */
[----:B-1----:R-:W-:Y:S05]  /*0c60*/  @P0 BRA `(.L_x_14) ;  /* 0x0000000000480947 */ /* 0x002fea0003800000 */
        /* <DEDUP_REMOVED lines=13> */
[----:B-1----:R1:W2:Y:S01]  /*0d40*/  SYNCS.EXCH.64 URZ, [UR4+0x150], UR8 ;  /* 0x0001500804ff75b2 */ /* 0x0022a20008000100 */
[----:B------:R1:W1:Y:S01]  /*0d50*/  SYNCS.EXCH.64 URZ, [UR4+0x160], UR6 ;  /* 0x0001600604ff75b2 */ /* 0x0002620008000100 */
[----:B------:R1:W1:Y:S01]  /*0d60*/  SYNCS.EXCH.64 URZ, [UR4+0x158], UR8 ;  /* 0x0001580804ff75b2 */ /* 0x0002620008000100 */
[----:B------:R1:W1:Y:S01]  /*0d70*/  SYNCS.EXCH.64 URZ, [UR4+0x168], UR6 ;  /* 0x0001680604ff75b2 */ /* 0x0002620008000100 */
[----:B------:R-:W-:Y:S01]  /*0d80*/  NOP ;  /* 0x0000000000007918 */ /* 0x000fe20000000000 */
.L_x_14:
[----:B------:R-:W-:-:S05]  /*0d90*/  CS2R.32 R85, SR_CgaSize ;  /* 0x0000000000557805 */ /* 0x000fca0000008a00 */
[----:B------:R-:W-:-:S05]  /*0da0*/  IMAD R85, R85, -0xa0, RZ ;  /* 0xffffff6055557824 */ /* 0x000fca00078e02ff */
[----:B------:R-:W-:-:S14]  /*0db0*/  R2UR UR5, R85 ;  /* 0x00000000550572ca */ /* 0x000fdc00000e0000 */
[----:B------:R-:W3:Y:S01]  /*0dc0*/  LDCU UR5, c[0x0][UR5+0x2b0] ;  /* 0x00005600050577ac */ /* 0x000ee20008000800 */
[----:B------:R-:W-:Y:S02]  /*0dd0*/  I2FP.F32.U32 R5, UR50 ;  /* 0x0000003200057c45 */ /* 0x000fe40008201000 */
[----:B------:R-:W-:-:S05]  /*0de0*/  CS2R.32 R2, SR_CgaSize ;  /* 0x0000000000027805 */ /* 0x000fca0000008a00 */
[----:B------:R-:W-:-:S06]  /*0df0*/  IMAD R2, R2, -0xa0, RZ ;  /* 0xffffff6002027824 */ /* 0x000fcc00078e02ff */
[----:B------:R-:W4:Y:S01]  /*0e00*/  LDC R2, c[0x0][R2+0x2a0] ;  /* 0x0000a80002027b82 */ /* 0x000f220000000800 */
[----:B------:R-:W-:Y:S02]  /*0e10*/  I2FP.F32.U32 R4, UR22 ;  /* 0x0000001600047c45 */ /* 0x000fe40008201000 */
[----:B------:R-:W-:-:S05]  /*0e20*/  CS2R.32 R85, SR_CgaSize ;  /* 0x0000000000557805 */ /* 0x000fca0000008a00 */
[----:B------:R-:W-:-:S05]  /*0e30*/  IMAD R85, R85, -0xa0, RZ ;  /* 0xffffff6055557824 */ /* 0x000fca00078e02ff */
[----:B-1----:R-:W-:-:S14]  /*0e40*/  R2UR UR4, R85 ;  /* 0x00000000550472ca */ /* 0x002fdc00000e0000 */
[----:B------:R-:W1:Y:S01]  /*0e50*/  LDCU UR4, c[0x0][UR4+0x2b4] ;  /* 0x00005680040477ac */ /* 0x000e620008000800 */
[----:B------:R-:W-:Y:S01]  /*0e60*/  NOP ;  /* 0x0000000000007918 */ /* 0x000fe20000000000 */
[----:B------:R-:W2:Y:S01]  /*0e70*/  S2R R17, SR_CTAID.Z ;  /* 0x0000000000117919 */ /* 0x000ea20000002700 */
[----:B------:R-:W4:Y:S01]  /*0e80*/  LDCU UR18, c[0x0][0xc24] ;  /* 0x00018480ff1277ac */ /* 0x000f220008000800 */
[----:B------:R-:W-:-:S05]  /*0e90*/  CS2R.32 R3, SR_CgaSize ;  /* 0x0000000000037805 */ /* 0x000fca0000008a00 */
[----:B------:R-:W-:-:S06]  /*0ea0*/  IMAD R3, R3, -0xa0, RZ ;  /* 0xffffff6003037824 */ /* 0x000fcc00078e02ff */
[----:B------:R-:W2:Y:S01]  /*0eb0*/  LDC R3, c[0x0][R3+0x2a4] ;  /* 0x0000a90003037b82 */ /* 0x000ea20000000800 */
[----:B---3--:R-:W-:Y:S01]  /*0ec0*/  FMUL R5, R5, UR5 ;  /* 0x0000000505057c20 */ /* 0x008fe20008400000 */
[----:B-1----:R-:W-:-:S03]  /*0ed0*/  FMUL R4, R4, UR4 ;  /* 0x0000000404047c20 */ /* 0x002fc60008400000 */
[----:B------:R-:W1:Y:S01]  /*0ee0*/  F2I.U32.TRUNC.NTZ R85, R5 ;  /* 0x0000000500557305 */ /* 0x000e62000020f000 */
[----:B----4-:R-:W-:-:S07]  /*0ef0*/  UISETP.GE.AND UP0, UPT, UR18, 0x1, UPT ;  /* 0x000000011200788c */ /* 0x010fce000bf06270 */
[----:B------:R-:W3:Y:S01]  /*0f00*/  F2I.U32.TRUNC.NTZ R84, R4 ;  /* 0x0000000400547305 */ /* 0x000ee2000020f000 */
[----:B-1----:R-:W-:-:S05]  /*0f10*/  IADD3 R85, PT, PT, -R85, RZ, RZ ;  /* 0x000000ff55557210 */ /* 0x002fca0007ffe1ff */
[----:B------:R-:W-:Y:S01]  /*0f20*/  IMAD R85, R2, R85, UR50 ;  /* 0x0000003202557e24 */ /* 0x000fe2000f8e0255 */
[----:B---3--:R-:W-:-:S05]  /*0f30*/  IADD3 R84, PT, PT, -R84, RZ, RZ ;  /* 0x000000ff54547210 */ /* 0x008fca0007ffe1ff */
[----:B--2---:R-:W-:Y:S01]  /*0f40*/  IMAD R84, R3, R84, UR22 ;  /* 0x0000001603547e24 */ /* 0x004fe2000f8e0254 */
[----:B------:R-:W-:Y:S06]  /*0f50*/  BAR.SYNC.DEFER_BLOCKING 0x0 ;  /* 0x0000000000007b1d */ /* 0x000fec0000010000 */
[----:B------:R-:W-:Y:S05]  /*0f60*/  BRA.U !UP0, `(.L_x_15) ;  /* 0x0000000108d47547 */ /* 0x000fea000b800000 */
[----:B------:R-:W1:Y:S01]  /*0f70*/  LDCU.128 UR24, c[0x0][0xc10] ;  /* 0x00018200ff1877ac */ /* 0x000e620008000c00 */
[----:B------:R-:W2:Y:S01]  /*0f80*/  LDCU UR14, c[0x0][0x370] ;  /* 0x00006e00ff0e77ac */ /* 0x000ea20008000800 */
[----:B------:R-:W3:Y:S01]  /*0f90*/  LDCU UR6, c[0x0][0x374] ;  /* 0x00006e80ff0677ac */ /* 0x000ee20008000800 */
[----:B------:R-:W4:Y:S01]  /*0fa0*/  LDCU UR19, c[0x0][0xc0c] ;  /* 0x00018180ff1377ac */ /* 0x000f220008000800 */
[----:B------:R-:W4:Y:S01]  /*0fb0*/  LDCU UR20, c[0x0][0xc20] ;  /* 0x00018400ff1477ac */ /* 0x000f220008000800 */
[----:B------:R-:W4:Y:S01]  /*0fc0*/  LDCU.64 UR16, c[0x0][0xc28] ;  /* 0x00018500ff1077ac */ /* 0x000f220008000a00 */
[----:B-1----:R-:W-:Y:S02]  /*0fd0*/  UISETP.NE.AND UP0, UPT, UR26, 0x1, UPT ;  /* 0x000000011a00788c */ /* 0x002fe4000bf05270 */
[----:B---3--:R-:W-:Y:S02]  /*0fe0*/  UIMAD.WIDE.U32 UR4, UR6, UR27, URZ ;  /* 0x0000001b060472a5 */ /* 0x008fe4000f8e00ff */
[----:B--2---:R-:W-:-:S02]  /*0ff0*/  UIMAD.WIDE.U32 UR8, UR14, UR24, URZ ;  /* 0x000000180e0872a5 */ /* 0x004fc4000f8e00ff */
[----:B----4-:R-:W-:Y:S02]  /*1000*/  UISETP.NE.AND UP1, UPT, UR19, 0x1, UPT ;  /* 0x000000011300788c */ /* 0x010fe4000bf25270 */
[----:B------:R-:W-:Y:S01]  /*1010*/  UISETP.NE.AND UP4, UPT, UR18, 0x1, UPT ;  /* 0x000000011200788c */ /* 0x000fe2000bf85270 */
[----:B------:R-:W-:Y:S01]  /*1020*/  UMOV UR4, UR5 ;  /* 0x0000000500047c82 */ /* 0x000fe20008000000 */
[----:B------:R-:W-:Y:S02]  /*1030*/  UIMAD.WIDE.U32 UR10, UR22, UR27, URZ ;  /* 0x0000001b160a72a5 */ /* 0x000fe4000f8e00ff */
[----:B------:R-:W-:Y:S02]  /*1040*/  @UP0 USHF.R.U32.HI UR6, URZ, UR20, UR4 ;  /* 0x00000014ff060299 */ /* 0x000fe40008011604 */
[----:B------:R-:W-:Y:S01]  /*1050*/  UIMAD.WIDE.U32 UR12, UR50, UR24, URZ ;  /* 0x00000018320c72a5 */ /* 0x000fe2000f8e00ff */
[----:B------:R-:W-:Y:S02]  /*1060*/  UMOV UR4, UR9 ;  /* 0x0000000900047c82 */ /* 0x000fe40008000000 */
[----:B------:R-:W-:Y:S01]  /*1070*/  UMOV UR7, UR11 ;  /* 0x0000000b00077c82 */ /* 0x000fe20008000000 */
[----:B------:R-:W-:-:S02]  /*1080*/  @UP1 USHF.R.U32.HI UR14, URZ, UR25, UR4 ;  /* 0x00000019ff0e1299 */ /* 0x000fc40008011604 */
[----:B------:R-:W-:Y:S02]  /*1090*/  UIMAD.WIDE.U32 UR4, UR6, UR16, URZ ;  /* 0x00000010060472a5 */ /* 0x000fe4000f8e00ff */
[----:B------:R-:W-:Y:S02]  /*10a0*/  UIMAD.WIDE.U32 UR8, UR14, UR16, URZ ;  /* 0x000000100e0872a5 */ /* 0x000fe4000f8e00ff */
[----:B------:R-:W-:-:S03]  /*10b0*/  USHF.R.U32.HI UR10, URZ, UR20, UR7 ;  /* 0x00000014ff0a7299 */ /* 0x000fc60008011607 */
[----:B------:R-:W-:Y:S01]  /*10c0*/  UMOV UR4, UR5 ;  /* 0x0000000500047c82 */ /* 0x000fe20008000000 */
[----:B------:R-:W-:Y:S01]  /*10d0*/  UMOV UR7, UR13 ;  /* 0x0000000d00077c82 */ /* 0x000fe20008000000 */
[----:B------:R-:W-:Y:S01]  /*10e0*/  @UP4 USHF.R.U32.HI UR6, URZ, UR17, UR4 ;  /* 0x00000011ff064299 */ /* 0x000fe20008011604 */
[----:B------:R-:W-:Y:S01]  /*10f0*/  UMOV UR5, UR9 ;  /* 0x0000000900057c82 */ /* 0x000fe20008000000 */
[----:B------:R-:W-:Y:S02]  /*1100*/  USHF.R.U32.HI UR7, URZ, UR25, UR7 ;  /* 0x00000019ff077299 */ /* 0x000fe40008011607 */
[----:B------:R-:W-:Y:S02]  /*1110*/  USEL UR4, UR22, UR10, !UP0 ;  /* 0x0000000a16047287 */ /* 0x000fe4000c000000 */
[----:B------:R-:W-:Y:S02]  /*1120*/  UIMAD UR6, UR6, UR18, URZ ;  /* 0x00000012060672a4 */ /* 0x000fe4000f8e02ff */
[----:B------:R-:W-:-:S02]  /*1130*/  @UP4 USHF.R.U32.HI UR14, URZ, UR17, UR5 ;  /* 0x00000011ff0e4299 */ /* 0x000fc40008011605 */
[----:B------:R-:W-:Y:S02]  /*1140*/  USEL UR5, UR50, UR7, !UP1 ;  /* 0x0000000732057287 */ /* 0x000fe4000c800000 */
[----:B------:R-:W-:Y:S02]  /*1150*/  UISETP.GE.AND UP0, UPT, UR4, UR6, UPT ;  /* 0x000000060400728c */ /* 0x000fe4000bf06270 */
[----:B------:R-:W-:Y:S02]  /*1160*/  UIMAD UR8, UR14, UR18, URZ ;  /* 0x000000120e0872a4 */ /* 0x000fe4000f8e02ff */
[----:B------:R-:W-:Y:S02]  /*1170*/  UIMAD.WIDE.U32 UR6, UR4, UR16, URZ ;  /* 0x00000010040672a5 */ /* 0x000fe4000f8e00ff */
[----:B------:R-:W-:Y:S02]  /*1180*/  UISETP.GE.OR UP0, UPT, UR5, UR8, UP0 ;  /* 0x000000080500728c */ /* 0x000fe40008706670 */
[----:B------:R-:W-:-:S02]  /*1190*/  UIMAD.WIDE.U32 UR8, UR5, UR16, URZ ;  /* 0x00000010050872a5 */ /* 0x000fc4000f8e00ff */
[----:B------:R-:W-:Y:S01]  /*11a0*/  UIADD3 UR10, UPT, UPT, -UR4, URZ, URZ ;  /* 0x000000ff040a7290 */ /* 0x000fe2000fffe1ff */
[----:B------:R-:W-:Y:S02]  /*11b0*/  UMOV UR6, UR7 ;  /* 0x0000000700067c82 */ /* 0x000fe40008000000 */
[----:B------:R-:W-:Y:S02]  /*11c0*/  USHF.R.U32.HI UR6, URZ, UR17, UR6 ;  /* 0x00000011ff067299 */ /* 0x000fe40008011606 */
[----:B------:R-:W-:Y:S02]  /*11d0*/  UIMAD UR10, UR26, UR10, UR22 ;  /* 0x0000000a1a0a72a4 */ /* 0x000fe4000f8e0216 */
[----:B------:R-:W-:Y:S01]  /*11e0*/  USEL UR6, UR4, UR6, !UP4 ;  /* 0x0000000604067287 */ /* 0x000fe2000e000000 */
[----:B------:R-:W-:Y:S01]  /*11f0*/  @!UP0 UMOV UR7, UR9 ;  /* 0x0000000900078c82 */ /* 0x000fe20008000000 */
[----:B------:R-:W-:Y:S02]  /*1200*/  UIADD3 UR9, UPT, UPT, -UR5, URZ, URZ ;  /* 0x000000ff05097290 */ /* 0x000fe4000fffe1ff */
[----:B------:R-:W-:-:S02]  /*1210*/  @!UP0 USHF.R.U32.HI UR7, URZ, UR17, UR7 ;  /* 0x00000011ff078299 */ /* 0x000fc40008011607 */
[----:B------:R-:W-:Y:S02]  /*1220*/  UIADD3 UR8, UPT, UPT, -UR6, URZ, URZ ;  /* 0x000000ff06087290 */ /* 0x000fe4000fffe1ff */
[----:B------:R-:W-:Y:S02]  /*1230*/  @!UP0 USEL UR7, UR5, UR7, !UP4 ;  /* 0x0000000705078287 */ /* 0x000fe4000e000000 */
[----:B------:R-:W-:Y:S02]  /*1240*/  UIMAD UR8, UR18, UR8, UR4 ;  /* 0x00000008120872a4 */ /* 0x000fe4000f8e0204 */
[----:B------:R-:W-:Y:S02]  /*1250*/  @!UP0 UIADD3 UR6, UPT, UPT, UR6, -UR7, URZ ;  /* 0x8000000706068290 */ /* 0x000fe4000fffe0ff */
[----:B------:R-:W-:Y:S02]  /*1260*/  @!UP0 UIMAD UR8, UR8, UR14, UR7 ;  /* 0x0000000e080882a4 */ /* 0x000fe4000f8e0207 */
[----:B------:R-:W-:-:S02]  /*1270*/  @!UP0 UIMAD UR4, UR6, UR18, UR5 ;  /* 0x00000012060482a4 */ /* 0x000fc4000f8e0205 */
[----:B------:R-:W-:Y:S02]  /*1280*/  UIMAD UR6, UR19, UR9, UR50 ;  /* 0x00000009130672a4 */ /* 0x000fe4000f8e0232 */
[----:B------:R-:W-:Y:S01]  /*1290*/  UIMAD UR22, UR4, UR26, UR10 ;  /* 0x0000001a041672a4 */ /* 0x000fe2000f8e020a */
[----:B------:R-:W-:Y:S02]  /*12a0*/  @!UP0 UMOV UR5, UR8 ;  /* 0x0000000800058c82 */ /* 0x000fe40008000000 */
[----:B------:R-:W-:-:S12]  /*12b0*/  UIMAD UR50, UR5, UR19, UR6 ;  /* 0x00000013053272a4 */ /* 0x000fd8000f8e0206 */
.L_x_15:
[----:B------:R-:W1:Y:S02]  /*12c0*/  LDCU UR4, c[0x0][0xc30] ;  /* 0x00018600ff0477ac */ /* 0x000e640008000800 */
[----:B-1----:R-:W-:-:S09]  /*12d0*/  UISETP.NE.AND UP0, UPT, UR4, 0x1, UPT ;  /* 0x000000010400788c */ /* 0x002fd2000bf05270 */
[----:B------:R-:W-:Y:S05]  /*12e0*/  BRA.U UP0, `(.L_x_16) ;  /* 0x0000000100447547 */ /* 0x000fea000b800000 */
[----:B------:R-:W1:Y:S01]  /*12f0*/  LDCU.128 UR8, c[0x0][0xc10] ;  /* 0x00018200ff0877ac */ /* 0x000e620008000c00 */
[----:B------:R-:W2:Y:S01]  /*1300*/  LDCU UR12, c[0x0][0xc0c] ;  /* 0x00018180ff0c77ac */ /* 0x000ea20008000800 */
[----:B------:R-:W3:Y:S01]  /*1310*/  LDCU UR13, c[0x0][0xc20] ;  /* 0x00018400ff0d77ac */ /* 0x000ee20008000800 */
[----:B-1----:R-:W-:Y:S02]  /*1320*/  UIMAD.WIDE.U32 UR6, UR50, UR8, URZ ;  /* 0x00000008320672a5 */ /* 0x002fe4000f8e00ff */
[----:B------:R-:W-:Y:S02]  /*1330*/  UIMAD.WIDE.U32 UR4, UR22, UR11, URZ ;  /* 0x0000000b160472a5 */ /* 0x000fe4000f8e00ff */
[----:B--2---:R-:W-:Y:S02]  /*1340*/  UISETP.NE.AND UP1, UPT, UR12, 0x1, UPT ;  /* 0x000000010c00788c */ /* 0x004fe4000bf25270 */
[----:B------:R-:W-:Y:S01]  /*1350*/  UISETP.NE.AND UP0, UPT, UR10, 0x1, UPT ;  /* 0x000000010a00788c */ /* 0x000fe2000bf05270 */
[----:B------:R-:W-:-:S02]  /*1360*/  UMOV UR6, UR7 ;  /* 0x0000000700067c82 */ /* 0x000fc40008000000 */
[----:B------:R-:W-:Y:S01]  /*1370*/  UMOV UR4, UR5 ;  /* 0x0000000500047c82 */ /* 0x000fe20008000000 */
[----:B------:R-:W-:Y:S02]  /*1380*/  USHF.R.U32.HI UR6, URZ, UR9, UR6 ;  /* 0x00000009ff067299 */ /* 0x000fe40008011606 */
[----:B---3--:R-:W-:Y:S02]  /*1390*/  USHF.R.U32.HI UR4, URZ, UR13, UR4 ;  /* 0x0000000dff047299 */ /* 0x008fe40008011604 */
[----:B------:R-:W-:Y:S02]  /*13a0*/  USEL UR5, UR50, UR6, !UP1 ;  /* 0x0000000632057287 */ /* 0x000fe4000c800000 */
[----:B------:R-:W-:-:S04]  /*13b0*/  USEL UR4, UR22, UR4, !UP0 ;  /* 0x0000000416047287 */ /* 0x000fc8000c000000 */
[----:B------:R-:W-:Y:S02]  /*13c0*/  UIADD3 UR6, UPT, UPT, UR5, -UR4, URZ ;  /* 0x8000000405067290 */ /* 0x000fe4000fffe0ff */
[----:B------:R-:W-:Y:S02]  /*13d0*/  UIADD3 UR4, UPT, UPT, -UR5, UR4, URZ ;  /* 0x0000000405047290 */ /* 0x000fe4000fffe1ff */
[----:B------:R-:W-:Y:S02]  /*13e0*/  UIMAD UR22, UR6, UR10, UR22 ;  /* 0x0000000a061672a4 */ /* 0x000fe4000f8e0216 */
[----:B------:R-:W-:-:S12]  /*13f0*/  UIMAD UR50, UR4, UR12, UR50 ;  /* 0x0000000c043272a4 */ /* 0x000fd8000f8e0232 */
.L_x_16:
[----:B------:R-:W-:Y:S01]  /*1400*/  BAR.SYNC.DEFER_BLOCKING 0x0 ;  /* 0x0000000000007b1d */ /* 0x000fe20000010000 */
[----:B------:R-:W-:Y:S01]  /*1410*/  UISETP.NE.AND UP0, UPT, UR15, 0x2, UPT ;  /* 0x000000020f00788c */ /* 0x000fe2000bf05270 */
[----:B------:R-:W-:Y:S02]  /*1420*/  ISETP.NE.OR P2, PT, R0, 0x2, !P2 ;  /* 0x000000020000780c */ /* 0x000fe40005745670 */
[----:B------:R-:W-:Y:S02]  /*1430*/  LOP3.LUT R0, R99, 0x1f, RZ, 0xc0, !PT ;  /* 0x0000001f63007812 */ /* 0x000fe400078ec0ff */
[----:B------:R-:W1:Y:S04]  /*1440*/  LDCU UR39, c[0x0][0xc24] ;  /* 0x00018480ff2777ac */ /* 0x000e680008000800 */
[----:B------:R-:W-:Y:S05]  /*1450*/  BRA.U UP0, `(.L_x_17) ;  /* 0x0000002100187547 */ /* 0x000fea000b800000 */
[----:B------:R-:W2:Y:S01]  /*1460*/  LDCU UR5, c[0x0][0x388] ;  /* 0x00007100ff0577ac */ /* 0x000ea20008000800 */
[----:B------:R-:W-:Y:S01]  /*1470*/  PLOP3.LUT P1, PT, PT, PT, UP2, 0x80, 0x8 ;  /* 0x000000000008781c */ /* 0x000fe20003f2f028 */
[----:B------:R-:W-:Y:S01]  /*1480*/  IMAD.MOV.U32 R2, RZ, RZ, RZ ;  /* 0x000000ffff027224 */ /* 0x000fe200078e00ff */
[----:B------:R-:W-:Y:S01]  /*1490*/  ISETP.EQ.OR P3, PT, R0, RZ, P2 ;  /* 0x000000ff0000720c */ /* 0x000fe20001762670 */
[----:B------:R-:W3:Y:S01]  /*14a0*/  LDCU UR8, c[0x0][0x38c] ;  /* 0x00007180ff0877ac */ /* 0x000ee20008000800 */
[----:B------:R-:W-:Y:S01]  /*14b0*/  PLOP3.LUT P1, PT, P1, PT, PT, 0x8, 0x80 ;  /* 0x000000000080781c */ /* 0x000fe20000f2e170 */
[----:B------:R-:W4:Y:S01]  /*14c0*/  LDCU.64 UR6, c[0x0][0x390] ;  /* 0x00007200ff0677ac */ /* 0x000f220008000a00 */
[----:B------:R-:W1:Y:S01]  /*14d0*/  LDCU UR53, c[0x0][0x370] ;  /* 0x00006e00ff3577ac */ /* 0x000e620008000800 */
[----:B------:R-:W1:Y:S01]  /*14e0*/  LDCU.64 UR42, c[0x0][0x348] ;  /* 0x00006900ff2a77ac */ /* 0x000e620008000a00 */
[----:B--2---:R-:W-:Y:S01]  /*14f0*/  UIADD3 UR5, UPT, UPT, UR5, 0x1f, URZ ;  /* 0x0000001f05057890 */ /* 0x004fe2000fffe0ff */
[----:B------:R-:W2:Y:S03]  /*1500*/  LDCU UR52, c[0x0][0x374] ;  /* 0x00006e80ff3477ac */ /* 0x000ea60008000800 */
[----:B------:R-:W-:Y:S01]  /*1510*/  USHF.R.S32.HI UR4, URZ, 0x1f, UR5 ;  /* 0x0000001fff047899 */ /* 0x000fe20008011405 */
[----:B------:R-:W-:Y:S01]  /*1520*/  UMOV UR26, 0x1 ;  /* 0x00000001001a7882 */ /* 0x000fe20000000000 */
[----:B------:R-:W-:-:S02]  /*1530*/  UMOV UR31, URZ ;  /* 0x000000ff001f7c82 */ /* 0x000fc40008000000 */
[----:B------:R-:W-:Y:S01]  /*1540*/  ULEA.HI UR4, UR4, UR5, URZ, 0x5 ;  /* 0x0000000504047291 */ /* 0x000fe2000f8f28ff */
[----:B------:R-:W-:Y:S01]  /*1550*/  UMOV UR36, URZ ;  /* 0x000000ff00247c82 */ /* 0x000fe20008000000 */
[----:B------:R-:W-:Y:S02]  /*1560*/  UMOV UR38, URZ ;  /* 0x000000ff00267c82 */ /* 0x000fe40008000000 */
[----:B------:R-:W-:-:S04]  /*1570*/  USHF.R.S32.HI UR4, URZ, 0x5, UR4 ;  /* 0x00000005ff047899 */ /* 0x000fc80008011404 */
[----:B---3--:R-:W-:-:S04]  /*1580*/  UIMAD UR4, UR4, UR8, URZ ;  /* 0x00000008040472a4 */ /* 0x008fc8000f8e02ff */
[----:B----4-:R-:W-:-:S04]  /*1590*/  UIMAD UR4, UR4, UR6, URZ ;  /* 0x00000006040472a4 */ /* 0x010fc8000f8e02ff */
[----:B------:R-:W-:-:S04]  /*15a0*/  UIMAD UR54, UR4, UR7, URZ ;  /* 0x00000007043672a4 */ /* 0x000fc8000f8e02ff */
[----:B------:R-:W-:Y:S02]  /*15b0*/  UISETP.NE.AND UP1, UPT, UR54, URZ, UPT ;  /* 0x000000ff3600728c */ /* 0x000fe4000bf25270 */
[----:B------:R-:W-:-:S04]  /*15c0*/  UISETP.LT.U32.AND UP0, UPT, UR54, 0x10, UPT ;  /* 0x000000103600788c */ /* 0x000fc8000bf01070 */
[----:B------:R-:W-:-:S04]  /*15d0*/  USEL UR4, UR54, 0x10, UP0 ;  /* 0x0000001036047887 */ /* 0x000fc80008000000 */
[----:B------:R-:W-:Y:S02]  /*15e0*/  UIADD3 UR5, UPT, UPT, UR4, -0x1, URZ ;  /* 0xffffffff04057890 */ /* 0x000fe4000fffe0ff */
[----:B------:R-:W-:Y:S02]  /*15f0*/  @!UP1 UIADD3 UR5, UPT, UPT, UR4, URZ, URZ ;  /* 0x000000ff04059290 */ /* 0x000fe4000fffe0ff */
[----:B------:R-:W-:Y:S02]  /*1600*/  UIADD3 UR51, UPT, UPT, UR54, -UR4, URZ ;  /* 0x8000000436337290 */ /* 0x000fe4000fffe0ff */
[----:B-12---:R-:W-:-:S12]  /*1610*/  UIADD3 UR55, UPT, UPT, UR5, 0x1, URZ ;  /* 0x0000000105377890 */ /* 0x006fd8000fffe0ff */
.L_x_33:
[----:B------:R-:W1:Y:S01]  /*1620*/  S2UR UR30, SR_CgaCtaId ;  /* 0x00000000001e79c3 */ /* 0x000e620000008800 */
[----:B------:R-:W-:Y:S01]  /*1630*/  UMOV UR4, 0x400 ;  /* 0x0000040000047882 */ /* 0x000fe20000000000 */
[----:B------:R-:W-:Y:S01]  /*1640*/  MOV R0, UR26 ;  /* 0x0000001a00007c02 */ /* 0x000fe20008000f00 */
[----:B------:R-:W-:Y:S02]  /*1650*/  UISETP.NE.AND UP0, UPT, UR54, URZ, UPT ;  /* 0x000000ff3600728c */ /* 0x000fe4000bf05270 */
[----:B------:R-:W-:Y:S01]  /*1660*/  USHF.L.U32 UR18, UR22, 0x6, URZ ;  /* 0x0000000616127899 */ /* 0x000fe200080006ff */
[----:B------:R-:W-:Y:S01]  /*1670*/  SHF.L.U32 R0, R0, 0x1f, RZ ;  /* 0x0000001f00007819 */ /* 0x000fe200000006ff */
[----:B------:R-:W-:Y:S01]  /*1680*/  USHF.L.U32 UR44, UR50, 0x7, URZ ;  /* 0x00000007322c7899 */ /* 0x000fe200080006ff */
[----:B------:R-:W-:Y:S01]  /*1690*/  UMOV UR27, URZ ;  /* 0x000000ff001b7c82 */ /* 0x000fe20008000000 */
[----:B------:R-:W-:Y:S01]  /*16a0*/  UMOV UR22, URZ ;  /* 0x000000ff00167c82 */ /* 0x000fe20008000000 */
[----:B------:R-:W-:Y:S01]  /*16b0*/  UMOV UR21, URZ ;  /* 0x000000ff00157c82 */ /* 0x000fe20008000000 */
[----:B------:R-:W-:Y:S01]  /*16c0*/  UMOV UR20, URZ ;  /* 0x000000ff00147c82 */ /* 0x000fe20008000000 */
[----:B-1----:R-:W-:-:S04]  /*16d0*/  ULEA UR30, UR30, UR4, 0x18 ;  /* 0x000000041e1e7291 */ /* 0x002fc8000f8ec0ff */
[----:B------:R-:W-:-:S09]  /*16e0*/  ULEA UR4, UR31, UR30, 0x3 ;  /* 0x0000001e1f047291 */ /* 0x000fd2000f8e18ff */
[----:B------:R1:W2:Y:S01]  /*16f0*/  SYNCS.PHASECHK.TRANS64.TRYWAIT P0, [UR4+0x80], R0 ;  /* 0x00008000ff0075a7 */ /* 0x0002a20008001104 */
[----:B------:R-:W-:Y:S05]  /*1700*/  BRA.U !UP0, `(.L_x_18) ;  /* 0x0000000508987547 */ /* 0x000fea000b800000 */
[----:B------:R-:W3:Y:S01]  /*1710*/  LDCU.128 UR12, c[0x0][0x480] ;  /* 0x00009000ff0c77ac */ /* 0x000ee20008000c00 */
[----:B------:R-:W4:Y:S01]  /*1720*/  LDCU.128 UR8, c[0x0][0x490] ;  /* 0x00009200ff0877ac */ /* 0x000f220008000c00 */
[----:B------:R-:W1:Y:S01]  /*1730*/  LDCU.64 UR20, c[0x0][0x4c0] ;  /* 0x00009800ff1477ac */ /* 0x000e620008000a00 */
[----:B------:R-:W1:Y:S01]  /*1740*/  LDCU.64 UR16, c[0x0][0x4f0] ;  /* 0x00009e00ff1077ac */ /* 0x000e620008000a00 */
[----:B------:R-:W1:Y:S01]  /*1750*/  LDCU UR19, c[0x0][0x4c8] ;  /* 0x00009900ff1377ac */ /* 0x000e620008000800 */
[----:B---3--:R-:W-:Y:S02]  /*1760*/  UIMAD.WIDE.U32 UR4, UR44, UR13, URZ ;  /* 0x0000000d2c0472a5 */ /* 0x008fe4000f8e00ff */
[----:B------:R-:W-:Y:S02]  /*1770*/  UISETP.NE.AND UP0, UPT, UR12, 0x1, UPT ;  /* 0x000000010c00788c */ /* 0x000fe4000bf05270 */
[----:B------:R-:W-:Y:S01]  /*1780*/  USHF.R.U32.HI UR5, URZ, UR14, UR5 ;  /* 0x0000000eff057299 */ /* 0x000fe20008011605 */
[----:B------:R-:W3:Y:S03]  /*1790*/  LDCU UR45, c[0x0][0x38c] ;  /* 0x00007180ff2d77ac */ /* 0x000ee60008000800 */
[----:B------:R-:W-:-:S02]  /*17a0*/  USEL UR5, UR44, UR5, !UP0 ;  /* 0x000000052c057287 */ /* 0x000fc4000c000000 */
[----:B------:R-:W-:Y:S02]  /*17b0*/  UISETP.NE.AND UP0, UPT, UR15, 0x1, UPT ;  /* 0x000000010f00788c */ /* 0x000fe4000bf05270 */
[----:B----4-:R-:W-:Y:S01]  /*17c0*/  UIMAD.WIDE.U32 UR6, UR5, UR8, URZ ;  /* 0x00000008050672a5 */ /* 0x010fe2000f8e00ff */
[----:B------:R-:W4:Y:S01]  /*17d0*/  LDCU UR8, c[0x0][0x4a0] ;  /* 0x00009400ff0877ac */ /* 0x000f220008000800 */
[----:B------:R-:W1:Y:S05]  /*17e0*/  LDCU UR23, c[0x0][0x4cc] ;  /* 0x00009980ff1777ac */ /* 0x000e6a0008000800 */
[----:B------:R-:W-:Y:S01]  /*17f0*/  UMOV UR4, UR7 ;  /* 0x0000000700047c82 */ /* 0x000fe20008000000 */
[----:B------:R-:W1:Y:S01]  /*1800*/  LDCU.64 UR40, c[0x0][0x390] ;  /* 0x00007200ff2877ac */ /* 0x000e620008000a00 */
[----:B------:R-:W-:Y:S01]  /*1810*/  USHF.R.U32.HI UR4, URZ, UR9, UR4 ;  /* 0x00000009ff047299 */ /* 0x000fe20008011604 */
[----:B------:R-:W1:Y:S03]  /*1820*/  LDCU UR9, c[0x0][0x4ec] ;  /* 0x00009d80ff0977ac */ /* 0x000e660008000800 */
[----:B------:R-:W-:-:S02]  /*1830*/  USEL UR4, UR5, UR4, !UP0 ;  /* 0x0000000405047287 */ /* 0x000fc4000c000000 */
[----:B------:R-:W-:Y:S02]  /*1840*/  UISETP.NE.AND UP0, UPT, UR10, 0x1, UPT ;  /* 0x000000010a00788c */ /* 0x000fe4000bf05270 */
[----:B------:R-:W-:Y:S01]  /*1850*/  UIMAD.WIDE.U32 UR6, UR4, UR11, URZ ;  /* 0x0000000b040672a5 */ /* 0x000fe2000f8e00ff */
[----:B------:R-:W1:Y:S01]  /*1860*/  LDCU.64 UR24, c[0x0][0x4d0] ;  /* 0x00009a00ff1877ac */ /* 0x000e620008000a00 */
[----:B------:R-:W-:-:S05]  /*1870*/  UIADD3 UR38, UPT, UPT, UR55, UR36, URZ ;  /* 0x0000002437267290 */ /* 0x000fca000fffe0ff */
[----:B------:R-:W-:Y:S01]  /*1880*/  UMOV UR6, UR7 ;  /* 0x0000000700067c82 */ /* 0x000fe20008000000 */
[----:B------:R-:W-:Y:S02]  /*1890*/  UIADD3 UR7, UPT, UPT, -UR4, URZ, URZ ;  /* 0x000000ff04077290 */ /* 0x000fe4000fffe1ff */
[----:B----4-:R-:W-:Y:S02]  /*18a0*/  USHF.R.U32.HI UR6, URZ, UR8, UR6 ;  /* 0x00000008ff067299 */ /* 0x010fe40008011606 */
[----:B------:R-:W-:Y:S02]  /*18b0*/  UIADD3 UR8, UPT, UPT, -UR5, URZ, URZ ;  /* 0x000000ff05087290 */ /* 0x000fe4000fffe1ff */
[----:B------:R-:W-:Y:S02]  /*18c0*/  USEL UR14, UR4, UR6, !UP0 ;  /* 0x00000006040e7287 */ /* 0x000fe4000c000000 */
[----:B------:R-:W-:Y:S02]  /*18d0*/  UIMAD UR7, UR15, UR7, UR5 ;  /* 0x000000070f0772a4 */ /* 0x000fe4000f8e0205 */
[----:B------:R-:W-:-:S02]  /*18e0*/  UIADD3 UR6, UPT, UPT, -UR14, URZ, URZ ;  /* 0x000000ff0e067290 */ /* 0x000fc4000fffe1ff */
[----:B------:R-:W-:Y:S02]  /*18f0*/  UIMAD UR8, UR12, UR8, UR44 ;  /* 0x000000080c0872a4 */ /* 0x000fe4000f8e022c */
[----:B------:R-:W-:Y:S02]  /*1900*/  UIMAD UR13, UR10, UR6, UR4 ;  /* 0x000000060a0d72a4 */ /* 0x000fe4000f8e0204 */
[----:B-1----:R-:W-:Y:S02]  /*1910*/  UIMAD UR11, UR8, UR20, UR9 ;  /* 0x00000014080b72a4 */ /* 0x002fe4000f8e0209 */
[----:B------:R-:W-:Y:S01]  /*1920*/  UIMAD UR12, UR7, UR21, UR16 ;  /* 0x00000015070c72a4 */ /* 0x000fe2000f8e0210 */
[----:B------:R-:W1:Y:S02]  /*1930*/  LDCU.64 UR4, c[0x0][0x4f8] ;  /* 0x00009f00ff0477ac */ /* 0x000e640008000a00 */
[----:B------:R-:W4:Y:S01]  /*1940*/  LDCU UR6, c[0x0][0x500] ;  /* 0x0000a000ff0677ac */ /* 0x000f220008000800 */
[----:B------:R-:W-:Y:S01]  /*1950*/  UIMAD UR13, UR13, UR19, UR17 ;  /* 0x000000130d0d72a4 */ /* 0x000fe2000f8e0211 */
[----:B------:R-:W-:Y:S01]  /*1960*/  UMOV UR27, URZ ;  /* 0x000000ff001b7c82 */ /* 0x000fe20008000000 */
[----:B------:R-:W-:Y:S01]  /*1970*/  UMOV UR7, UR31 ;  /* 0x0000001f00077c82 */ /* 0x000fe20008000000 */
[----:B------:R-:W-:Y:S01]  /*1980*/  UMOV UR20, URZ ;  /* 0x000000ff00147c82 */ /* 0x000fe20008000000 */
[----:B------:R-:W-:Y:S01]  /*1990*/  UMOV UR21, URZ ;  /* 0x000000ff00157c82 */ /* 0x000fe20008000000 */
[----:B---3--:R-:W-:-:S07]  /*19a0*/  UMOV UR22, URZ ;  /* 0x000000ff00167c82 */ /* 0x008fce0008000000 */
.L_x_23:
[----:B------:R-:W-:Y:S01]  /*19b0*/  @!P2 MOV R3, 0x3000 ;  /* 0x000030000003a802 */ /* 0x000fe20000000f00 */
[----:B------:R-:W-:Y:S01]  /*19c0*/  ULEA UR9, UR7, UR30, 0x3 ;  /* 0x0000001e07097291 */ /* 0x000fe2000f8e18ff */
[----:B-12---:R-:W-:Y:S11]  /*19d0*/  @P0 BRA `(.L_x_19) ;  /* 0x0000000000100947 */ /* 0x006ff60003800000 */
[----:B------:R-:W-:Y:S04]  /*19e0*/  MOV R0, UR26 ;  /* 0x0000001a00007c02 */ /* 0x000fe80008000f00 */
[----:B------:R-:W-:Y:S04]  /*19f0*/  SHF.L.U32 R5, R0, 0x1f, RZ ;  /* 0x0000001f00057819 */ /* 0x000fe800000006ff */
[----:B------:R-:W2:Y:S02]  /*1a00*/  SYNCS.PHASECHK.TRANS64.TRYWAIT P0, [UR9+0x80], R5 ;  /* 0x00008005ff0075a7 */ /* 0x000ea40008001109 */
[----:B--2---:R-:W-:Y:S05]  /*1a10*/  @!P0 BRA `(.L_x_20) ;  /* 0x0000006c00508947 */ /* 0x004fea0003800000 */
.L_x_19:
[----:B------:R3:W-:Y:S01]  /*1a20*/  @!P2 SYNCS.ARRIVE.TRANS64 RZ, [UR9], R3 ;  /* 0x00000003ffffa9a7 */ /* 0x0007e20008000009 */
[----:B------:R-:W-:Y:S04]  /*1a30*/  BSSY.RECONVERGENT B0, `(.L_x_21) ;  /* 0x0000003000007945 */ /* 0x000fe80003800200 */
[----:B------:R-:W-:Y:S05]  /*1a40*/  @P3 BRA `(.L_x_22) ;  /* 0x0000000000043947 */ /* 0x000fea0003800000 */
[----:B-1--4-:R-:W-:Y:S05]  /*1a50*/  BPT.TRAP 0x1 ;  /* 0x000000040000795c */ /* 0x012fea0000300000 */
.L_x_22:
[----:B-1--4-:R-:W-:Y:S05]  /*1a60*/  BSYNC.RECONVERGENT B0 ;  /* 0x0000000000007941 */ /* 0x012fea0003800200 */
.L_x_21:
[----:B------:R-:W-:Y:S02]  /*1a70*/  UIADD3 UR8, UPT, UPT, UR7, 0x1, URZ ;  /* 0x0000000107087890 */ /* 0x000fe4000fffe0ff */
[----:B------:R-:W-:Y:S02]  /*1a80*/  UIMAD UR15, UR20, UR23, UR4 ;  /* 0x00000017140f72a4 */ /* 0x000fe4000f8e0204 */
[----:B------:R-:W-:Y:S02]  /*1a90*/  UISETP.NE.AND UP0, UPT, UR8, 0x10, UPT ;  /* 0x000000100800788c */ /* 0x000fe4000bf05270 */
[----:B------:R-:W-:Y:S02]  /*1aa0*/  ULEA UR17, UR7, UR30, 0xd ;  /* 0x0000001e07117291 */ /* 0x000fe4000f8e68ff */
[----:B------:R-:W-:Y:S02]  /*1ab0*/  USEL UR10, URZ, 0x1, UP0 ;  /* 0x00000001ff0a7887 */ /* 0x000fe40008000000 */
[----:B------:R-:W-:Y:S02]  /*1ac0*/  USEL UR31, UR8, URZ, UP0 ;  /* 0x000000ff081f7287 */ /* 0x000fe40008000000 */
[----:B------:R-:W-:Y:S02]  /*1ad0*/  ULOP3.LUT UR26, UR26, UR10, URZ, 0x3c, !UPT ;  /* 0x0000000a1a1a7292 */ /* 0x000fe4000f8e3cff */
[----:B------:R-:W-:Y:S02]  /*1ae0*/  ULEA UR8, UR31, UR30, 0x3 ;  /* 0x0000001e1f087291 */ /* 0x000fe4000f8e18ff */
[----:B------:R-:W-:Y:S02]  /*1af0*/  ULEA UR16, UR7, UR30, 0xc ;  /* 0x0000001e07107291 */ /* 0x000fe4000f8e60ff */
[----:B------:R-:W-:Y:S01]  /*1b00*/  UIADD3 UR34, UP0, UPT, UR42, 0x80, URZ ;  /* 0x000000802a227890 */ /* 0x000fe2000ff1e0ff */
[----:B--2---:R-:W-:Y:S01]  /*1b10*/  MOV R0, UR26 ;  /* 0x0000001a00007c02 */ /* 0x004fe20008000f00 */
[----:B------:R-:W-:Y:S02]  /*1b20*/  USHF.L.U32 UR10, UR27, 0x5, URZ ;  /* 0x000000051b0a7899 */ /* 0x000fe400080006ff */
[----:B------:R-:W-:Y:S01]  /*1b30*/  UIADD3.X UR35, UPT, UPT, URZ, UR43, URZ, UP0, !UPT ;  /* 0x0000002bff237290 */ /* 0x000fe200087fe4ff */
[----:B---3--:R-:W-:Y:S01]  /*1b40*/  SHF.L.U32 R3, R0, 0x1f, RZ ;  /* 0x0000001f00037819 */ /* 0x008fe200000006ff */
[----:B------:R-:W-:Y:S02]  /*1b50*/  UIADD3 UR32, UP3, UPT, UR42, 0x200, URZ ;  /* 0x000002002a207890 */ /* 0x000fe4000ff7e0ff */
[----:B------:R-:W-:Y:S01]  /*1b60*/  UIADD3 UR16, UPT, UPT, UR16, 0x26400, URZ ;  /* 0x0002640010107890 */ /* 0x000fe2000fffe0ff */
[----:B------:R3:W1:Y:S01]  /*1b70*/  SYNCS.PHASECHK.TRANS64.TRYWAIT P0, [UR8+0x80], R3 ;  /* 0x00008003ff0075a7 */ /* 0x0006620008001108 */
[----:B------:R-:W-:Y:S02]  /*1b80*/  UIMAD UR8, UR21, UR24, UR5 ;  /* 0x00000018150872a4 */ /* 0x000fe4000f8e0205 */
[----:B------:R-:W-:Y:S02]  /*1b90*/  UIMAD UR7, UR22, UR25, UR6 ;  /* 0x00000019160772a4 */ /* 0x000fe4000f8e0206 */
[----:B------:R-:W-:Y:S02]  /*1ba0*/  ULEA UR15, UR8, UR15, 0x5 ;  /* 0x0000000f080f7291 */ /* 0x000fe4000f8e28ff */
[----:B------:R-:W-:Y:S02]  /*1bb0*/  UIADD3 UR8, UPT, UPT, UR17, 0x6400, URZ ;  /* 0x0000640011087890 */ /* 0x000fe4000fffe0ff */
[----:B------:R-:W-:Y:S02]  /*1bc0*/  ULEA UR7, UR7, UR15, 0xa ;  /* 0x0000000f07077291 */ /* 0x000fe4000f8e50ff */
[----:B------:R-:W-:Y:S02]  /*1bd0*/  UIADD3.X UR33, UPT, UPT, URZ, UR43, URZ, UP3, !UPT ;  /* 0x0000002bff217290 */ /* 0x000fe40009ffe4ff */
[----:B------:R-:W-:Y:S02]  /*1be0*/  UPRMT UR7, UR7, 0x5410, URZ ;  /* 0x0000541007077896 */ /* 0x000fe400080000ff */
[----:B------:R-:W-:Y:S02]  /*1bf0*/  UIADD3 UR37, UPT, UPT, UR20, 0x1, URZ ;  /* 0x0000000114257890 */ /* 0x000fe4000fffe0ff */
[----:B------:R-:W-:Y:S02]  /*1c00*/  UIADD3 UR29, UPT, UPT, UR21, 0x1, URZ ;  /* 0x00000001151d7890 */ /* 0x000fe4000fffe0ff */
[----:B------:R-:W-:Y:S02]  /*1c10*/  UISETP.NE.AND UP2, UPT, UR37, UR45, UPT ;  /* 0x0000002d2500728c */ /* 0x000fe4000bf45270 */
[----:B------:R-:W-:Y:S01]  /*1c20*/  UIADD3 UR28, UPT, UPT, UR22, 0x1, URZ ;  /* 0x00000001161c7890 */ /* 0x000fe2000fffe0ff */
[----:B------:R2:W-:Y:S01]  /*1c30*/  UTMALDG.5D.IM2COL [UR8], [UR34], UR7 ;  /* 0x00000008220073b4 */ /* 0x0005e20008060007 */
[----:B------:R-:W-:Y:S01]  /*1c40*/  UIADD3 UR36, UPT, UPT, UR36, 0x1, URZ ;  /* 0x0000000124247890 */ /* 0x000fe2000fffe0ff */
[----:B------:R-:W-:Y:S01]  /*1c50*/  UMOV UR46, 0x0 ;  /* 0x00000000002e7882 */ /* 0x000fe20000000000 */
[----:B------:R-:W-:Y:S01]  /*1c60*/  UMOV UR47, 0x10000000 ;  /* 0x10000000002f7882 */ /* 0x000fe20000000000 */
[----:B------:R-:W-:Y:S01]  /*1c70*/  UMOV UR17, UR9 ;  /* 0x0000000900117c82 */ /* 0x000fe20008000000 */
[----:B------:R-:W-:Y:S03]  /*1c80*/  UMOV UR19, UR10 ;  /* 0x0000000a00137c82 */ /* 0x000fe60008000000 */
[----:B------:R-:W-:Y:S01]  /*1c90*/  @UP2 UIADD3 UR29, UPT, UPT, UR21, URZ, URZ ;  /* 0x000000ff151d2290 */ /* 0x000fe2000fffe0ff */
[----:B------:R4:W-:Y:S03]  /*1ca0*/  UTMALDG.5D [UR16], [UR32], desc[UR46] ;  /* 0x00002e10200075b4 */ /* 0x0009e60008021000 */
[----:B------:R-:W-:Y:S11]  /*1cb0*/  UISETP.NE.AND UP1, UPT, UR29, UR40, UPT ;  /* 0x000000281d00728c */ /* 0x000ff6000bf25270 */
[----:B------:R-:W-:Y:S04]  /*1cc0*/  @UP1 UIADD3 UR28, UPT, UPT, UR22, URZ, URZ ;  /* 0x000000ff161c1290 */ /* 0x000fe8000fffe0ff */
[----:B------:R-:W-:Y:S02]  /*1cd0*/  UISETP.NE.AND UP0, UPT, UR28, UR41, UPT ;  /* 0x000000291c00728c */ /* 0x000fe4000bf05270 */
[----:B--2---:R-:W-:Y:S09]  /*1ce0*/  UIADD3 UR8, UPT, UPT, UR27, 0x1, URZ ;  /* 0x000000011b087890 */ /* 0x004ff2000fffe0ff */
[----:B------:R-:W-:Y:S01]  /*1cf0*/  @UP0 UIADD3 UR8, UPT, UPT, UR27, URZ, URZ ;  /* 0x000000ff1b080290 */ /* 0x000fe2000fffe0ff */
[----:B------:R-:W-:Y:S06]  /*1d00*/  UMOV UR7, UR31 ;  /* 0x0000001f00077c82 */ /* 0x000fec0008000000 */
[----:B------:R-:W-:Y:S01]  /*1d10*/  UMOV UR27, UR8 ;  /* 0x00000008001b7c82 */ /* 0x000fe20008000000 */
[----:B----4-:R-:W-:Y:S02]  /*1d20*/  USEL UR22, UR28, URZ, UP0 ;  /* 0x000000ff1c167287 */ /* 0x010fe40008000000 */
[----:B------:R-:W-:Y:S02]  /*1d30*/  UISETP.NE.AND UP0, UPT, UR36, UR38, UPT ;  /* 0x000000262400728c */ /* 0x000fe4000bf05270 */
[----:B------:R-:W-:Y:S02]  /*1d40*/  USEL UR20, UR37, URZ, UP2 ;  /* 0x000000ff25147287 */ /* 0x000fe40009000000 */
[----:B------:R-:W-:Y:S05]  /*1d50*/  USEL UR21, UR29, URZ, UP1 ;  /* 0x000000ff1d157287 */ /* 0x000fea0008800000 */
[----:B---3--:R-:W-:Y:S07]  /*1d60*/  BRA.U UP0, `(.L_x_23) ;  /* 0xfffffffd00107547 */ /* 0x008fee000b83ffff */
.L_x_18:
[----:B------:R-:W-:Y:S01]  /*1d70*/  ULEA UR4, UR31, UR30, 0x3 ;  /* 0x0000001e1f047291 */ /* 0x000fe2000f8e18ff */
[----:B-1----:R-:W-:Y:S01]  /*1d80*/  MOV R0, UR26 ;  /* 0x0000001a00007c02 */ /* 0x002fe20008000f00 */
[----:B------:R-:W-:Y:S01]  /*1d90*/  @!P1 SYNCS.ARRIVE.TRANS64.A1T0 RZ, [UR30+0x138], RZ ;  /* 0x000138ffffff99a7 */ /* 0x000fe2000810001e */
[----:B------:R-:W-:Y:S02]  /*1da0*/  UISETP.GE.AND UP0, UPT, UR51, 0x1, UPT ;  /* 0x000000013300788c */ /* 0x000fe4000bf06270 */
[----:B------:R-:W-:-:S04]  /*1db0*/  SHF.L.U32 R0, R0, 0x1f, RZ ;  /* 0x0000001f00007819 */ /* 0x000fc800000006ff */
[----:B--2---:R1:W2:Y:S03]  /*1dc0*/  SYNCS.PHASECHK.TRANS64.TRYWAIT P0, [UR4+0x80], R0 ;  /* 0x00008000ff0075a7 */ /* 0x0042a60008001104 */
[----:B------:R-:W-:Y:S05]  /*1dd0*/  BRA.U !UP0, `(.L_x_24) ;  /* 0x0000000508907547 */ /* 0x000fea000b800000 */
[----:B------:R-:W3:Y:S01]  /*1de0*/  LDCU.128 UR8, c[0x0][0x480] ;  /* 0x00009000ff0877ac */ /* 0x000ee20008000c00 */
[----:B------:R-:W4:Y:S01]  /*1df0*/  LDCU.128 UR32, c[0x0][0x490] ;  /* 0x00009200ff2077ac */ /* 0x000f220008000c00 */
[----:B------:R-:W1:Y:S01]  /*1e00*/  LDCU.64 UR28, c[0x0][0x4c0] ;  /* 0x00009800ff1c77ac */ /* 0x000e620008000a00 */
[----:B------:R-:W1:Y:S01]  /*1e10*/  LDCU UR13, c[0x0][0x4c8] ;  /* 0x00009900ff0d77ac */ /* 0x000e620008000800 */
[----:B------:R-:W1:Y:S01]  /*1e20*/  LDCU.64 UR16, c[0x0][0x4f0] ;  /* 0x00009e00ff1077ac */ /* 0x000e620008000a00 */
[----:B---3--:R-:W-:Y:S02]  /*1e30*/  UIMAD.WIDE.U32 UR4, UR44, UR9, URZ ;  /* 0x000000092c0472a5 */ /* 0x008fe4000f8e00ff */
[----:B------:R-:W-:Y:S02]  /*1e40*/  UISETP.NE.AND UP0, UPT, UR8, 0x1, UPT ;  /* 0x000000010800788c */ /* 0x000fe4000bf05270 */
[----:B------:R-:W-:Y:S01]  /*1e50*/  USHF.R.U32.HI UR5, URZ, UR10, UR5 ;  /* 0x0000000aff057299 */ /* 0x000fe20008011605 */
[----:B------:R-:W3:Y:S03]  /*1e60*/  LDCU UR9, c[0x0][0x4a0] ;  /* 0x00009400ff0977ac */ /* 0x000ee60008000800 */
[----:B------:R-:W-:-:S02]  /*1e70*/  USEL UR5, UR44, UR5, !UP0 ;  /* 0x000000052c057287 */ /* 0x000fc4000c000000 */
[----:B------:R-:W-:Y:S02]  /*1e80*/  UISETP.NE.AND UP0, UPT, UR11, 0x1, UPT ;  /* 0x000000010b00788c */ /* 0x000fe4000bf05270 */
[----:B----4-:R-:W-:Y:S01]  /*1e90*/  UIMAD.WIDE.U32 UR6, UR5, UR32, URZ ;  /* 0x00000020050672a5 */ /* 0x010fe2000f8e00ff */
[----:B------:R-:W1:Y:S01]  /*1ea0*/  LDCU UR10, c[0x0][0x4ec] ;  /* 0x00009d80ff0a77ac */ /* 0x000e620008000800 */
[----:B------:R-:W4:Y:S05]  /*1eb0*/  LDCU UR46, c[0x0][0x38c] ;  /* 0x00007180ff2e77ac */ /* 0x000f2a0008000800 */
[----:B------:R-:W-:Y:S01]  /*1ec0*/  UMOV UR4, UR7 ;  /* 0x0000000700047c82 */ /* 0x000fe20008000000 */
[----:B------:R-:W1:Y:S01]  /*1ed0*/  LDCU UR23, c[0x0][0x4cc] ;  /* 0x00009980ff1777ac */ /* 0x000e620008000800 */
[----:B------:R-:W-:Y:S01]  /*1ee0*/  USHF.R.U32.HI UR4, URZ, UR33, UR4 ;  /* 0x00000021ff047299 */ /* 0x000fe20008011604 */
[----:B------:R-:W1:Y:S03]  /*1ef0*/  LDCU.64 UR40, c[0x0][0x390] ;  /* 0x00007200ff2877ac */ /* 0x000e660008000a00 */
[----:B------:R-:W-:-:S02]  /*1f00*/  USEL UR4, UR5, UR4, !UP0 ;  /* 0x0000000405047287 */ /* 0x000fc4000c000000 */
[----:B------:R-:W-:Y:S02]  /*1f10*/  UISETP.NE.AND UP0, UPT, UR34, 0x1, UPT ;  /* 0x000000012200788c */ /* 0x000fe4000bf05270 */
[----:B------:R-:W-:Y:S01]  /*1f20*/  UIMAD.WIDE.U32 UR6, UR4, UR35, URZ ;  /* 0x00000023040672a5 */ /* 0x000fe2000f8e00ff */
[----:B------:R-:W1:Y:S01]  /*1f30*/  LDCU.64 UR24, c[0x0][0x4d0] ;  /* 0x00009a00ff1877ac */ /* 0x000e620008000a00 */
[----:B------:R-:W-:-:S05]  /*1f40*/  UIADD3 UR38, UPT, UPT, UR51, UR38, URZ ;  /* 0x0000002633267290 */ /* 0x000fca000fffe0ff */
[----:B------:R-:W-:Y:S01]  /*1f50*/  UMOV UR6, UR7 ;  /* 0x0000000700067c82 */ /* 0x000fe20008000000 */
[----:B------:R-:W-:Y:S02]  /*1f60*/  UIADD3 UR7, UPT, UPT, -UR5, URZ, URZ ;  /* 0x000000ff05077290 */ /* 0x000fe4000fffe1ff */
[----:B---3--:R-:W-:Y:S02]  /*1f70*/  USHF.R.U32.HI UR6, URZ, UR9, UR6 ;  /* 0x00000009ff067299 */ /* 0x008fe40008011606 */
[----:B------:R-:W-:Y:S02]  /*1f80*/  UIMAD UR7, UR8, UR7, UR44 ;  /* 0x00000007080772a4 */ /* 0x000fe4000f8e022c */
[----:B------:R-:W-:Y:S02]  /*1f90*/  USEL UR14, UR4, UR6, !UP0 ;  /* 0x00000006040e7287 */ /* 0x000fe4000c000000 */
[----:B------:R-:W-:Y:S02]  /*1fa0*/  UIADD3 UR6, UPT, UPT, -UR4, URZ, URZ ;  /* 0x000000ff04067290 */ /* 0x000fe4000fffe1ff */
[----:B------:R-:W-:-:S02]  /*1fb0*/  UIADD3 UR9, UPT, UPT, -UR14, URZ, URZ ;  /* 0x000000ff0e097290 */ /* 0x000fc4000fffe1ff */
[----:B------:R-:W-:Y:S02]  /*1fc0*/  UIMAD UR12, UR11, UR6, UR5 ;  /* 0x000000060b0c72a4 */ /* 0x000fe4000f8e0205 */
[----:B------:R-:W-:Y:S02]  /*1fd0*/  UIMAD UR9, UR34, UR9, UR4 ;  /* 0x00000009220972a4 */ /* 0x000fe4000f8e0204 */
[----:B-1----:R-:W-:Y:S01]  /*1fe0*/  UIMAD UR11, UR7, UR28, UR10 ;  /* 0x0000001c070b72a4 */ /* 0x002fe2000f8e020a */
[----:B------:R-:W1:Y:S02]  /*1ff0*/  LDCU.64 UR4, c[0x0][0x4f8] ;  /* 0x00009f00ff0477ac */ /* 0x000e640008000a00 */
[----:B------:R-:W3:Y:S01]  /*2000*/  LDCU UR6, c[0x0][0x500] ;  /* 0x0000a000ff0677ac */ /* 0x000ee20008000800 */
[----:B------:R-:W-:Y:S02]  /*2010*/  UIMAD UR12, UR12, UR29, UR16 ;  /* 0x0000001d0c0c72a4 */ /* 0x000fe4000f8e0210 */
[----:B------:R-:W-:Y:S01]  /*2020*/  UIMAD UR13, UR9, UR13, UR17 ;  /* 0x0000000d090d72a4 */ /* 0x000fe2000f8e0211 */
[----:B------:R-:W-:Y:S01]  /*2030*/  UMOV UR37, UR51 ;  /* 0x0000003300257c82 */ /* 0x000fe20008000000 */
[----:B----4-:R-:W-:-:S10]  /*2040*/  UMOV UR7, UR31 ;  /* 0x0000001f00077c82 */ /* 0x010fd40008000000 */
.L_x_29:
[----:B------:R-:W-:Y:S01]  /*2050*/  @!P2 MOV R3, 0x3000 ;  /* 0x000030000003a802 */ /* 0x000fe20000000f00 */
[----:B------:R-:W-:Y:S01]  /*2060*/  ULEA UR9, UR7, UR30, 0x3 ;  /* 0x0000001e07097291 */ /* 0x000fe2000f8e18ff */
[----:B-12---:R-:W-:Y:S11]  /*2070*/  @P0 BRA `(.L_x_25) ;  /* 0x0000000000100947 */ /* 0x006ff60003800000 */
[----:B------:R-:W-:Y:S04]  /*2080*/  MOV R0, UR26 ;  /* 0x0000001a00007c02 */ /* 0x000fe80008000f00 */
[----:B------:R-:W-:Y:S04]  /*2090*/  SHF.L.U32 R5, R0, 0x1f, RZ ;  /* 0x0000001f00057819 */ /* 0x000fe800000006ff */
[----:B------:R-:W2:Y:S02]  /*20a0*/  SYNCS.PHASECHK.TRANS64.TRYWAIT P0, [UR9+0x80], R5 ;  /* 0x00008005ff0075a7 */ /* 0x000ea40008001109 */
[----:B--2---:R-:W-:Y:S05]  /*20b0*/  @!P0 BRA `(.L_x_26) ;  /* 0x0000006400c08947 */ /* 0x004fea0003800000 */
.L_x_25:
[----:B------:R4:W-:Y:S01]  /*20c0*/  @!P2 SYNCS.ARRIVE.TRANS64 RZ, [UR9], R3 ;  /* 0x00000003ffffa9a7 */ /* 0x0009e20008000009 */
[----:B------:R-:W-:Y:S04]  /*20d0*/  BSSY.RECONVERGENT B0, `(.L_x_27) ;  /* 0x0000003000007945 */ /* 0x000fe80003800200 */
[----:B------:R-:W-:Y:S05]  /*20e0*/  @P3 BRA `(.L_x_28) ;  /* 0x0000000000043947 */ /* 0x000fea0003800000 */
[----:B-1-3--:R-:W-:Y:S05]  /*20f0*/  BPT.TRAP 0x1 ;  /* 0x000000040000795c */ /* 0x00afea0000300000 */
.L_x_28:
[----:B-1-3--:R-:W-:Y:S05]  /*2100*/  BSYNC.RECONVERGENT B0 ;  /* 0x0000000000007941 */ /* 0x00afea0003800200 */
.L_x_27:
        /* <DEDUP_REMOVED lines=8> */
[----:B------:R-:W-:Y:S02]  /*2190*/  UIMAD UR10, UR21, UR24, UR5 ;  /* 0x00000018150a72a4 */ /* 0x000fe4000f8e0205 */
[----:B------:R-:W-:Y:S01]  /*21a0*/  UIADD3 UR34, UP0, UPT, UR42, 0x80, URZ ;  /* 0x000000802a227890 */ /* 0x000fe2000ff1e0ff */
[----:B--2---:R-:W-:Y:S01]  /*21b0*/  MOV R0, UR26 ;  /* 0x0000001a00007c02 */ /* 0x004fe20008000f00 */
[----:B------:R-:W-:Y:S02]  /*21c0*/  ULEA UR10, UR10, UR15, 0x5 ;  /* 0x0000000f0a0a7291 */ /* 0x000fe4000f8e28ff */
[----:B------:R-:W-:Y:S01]  /*21d0*/  USHF.L.U32 UR19, UR27, 0x5, URZ ;  /* 0x000000051b137899 */ /* 0x000fe200080006ff */
[----:B----4-:R-:W-:Y:S01]  /*21e0*/  SHF.L.U32 R3, R0, 0x1f, RZ ;  /* 0x0000001f00037819 */ /* 0x010fe200000006ff */
[----:B------:R-:W-:Y:S02]  /*21f0*/  UIADD3.X UR35, UPT, UPT, URZ, UR43, URZ, UP0, !UPT ;  /* 0x0000002bff237290 */ /* 0x000fe400087fe4ff */
[----:B------:R-:W-:Y:S01]  /*2200*/  UIADD3 UR32, UP3, UPT, UR42, 0x200, URZ ;  /* 0x000002002a207890 */ /* 0x000fe2000ff7e0ff */
[----:B------:R4:W1:Y:S01]  /*2210*/  SYNCS.PHASECHK.TRANS64.TRYWAIT P0, [UR8+0x80], R3 ;  /* 0x00008003ff0075a7 */ /* 0x0008620008001108 */
[----:B------:R-:W-:Y:S02]  /*2220*/  ULEA UR8, UR7, UR30, 0xd ;  /* 0x0000001e07087291 */ /* 0x000fe4000f8e68ff */
[----:B------:R-:W-:Y:S02]  /*2230*/  UIMAD UR7, UR22, UR25, UR6 ;  /* 0x00000019160772a4 */ /* 0x000fe4000f8e0206 */
[----:B------:R-:W-:Y:S02]  /*2240*/  UIADD3 UR8, UPT, UPT, UR8, 0x6400, URZ ;  /* 0x0000640008087890 */ /* 0x000fe4000fffe0ff */
[----:B------:R-:W-:Y:S02]  /*2250*/  ULEA UR7, UR7, UR10, 0xa ;  /* 0x0000000a07077291 */ /* 0x000fe4000f8e50ff */
[----:B------:R-:W-:Y:S02]  /*2260*/  UIADD3.X UR33, UPT, UPT, URZ, UR43, URZ, UP3, !UPT ;  /* 0x0000002bff217290 */ /* 0x000fe40009ffe4ff */
[----:B------:R-:W-:Y:S02]  /*2270*/  UPRMT UR7, UR7, 0x5410, URZ ;  /* 0x0000541007077896 */ /* 0x000fe400080000ff */
[----:B------:R-:W-:Y:S02]  /*2280*/  UIADD3 UR16, UPT, UPT, UR16, 0x26400, URZ ;  /* 0x0002640010107890 */ /* 0x000fe4000fffe0ff */
[----:B------:R-:W-:Y:S02]  /*2290*/  UIADD3 UR36, UPT, UPT, UR20, 0x1, URZ ;  /* 0x0000000114247890 */ /* 0x000fe4000fffe0ff */
[----:B------:R-:W-:Y:S02]  /*22a0*/  UIADD3 UR29, UPT, UPT, UR21, 0x1, URZ ;  /* 0x00000001151d7890 */ /* 0x000fe4000fffe0ff */
[----:B------:R-:W-:Y:S02]  /*22b0*/  UISETP.NE.AND UP2, UPT, UR36, UR46, UPT ;  /* 0x0000002e2400728c */ /* 0x000fe4000bf45270 */
[----:B------:R-:W-:Y:S01]  /*22c0*/  UIADD3 UR28, UPT, UPT, UR22, 0x1, URZ ;  /* 0x00000001161c7890 */ /* 0x000fe2000fffe0ff */
[----:B------:R-:W-:Y:S01]  /*22d0*/  UMOV UR10, UR19 ;  /* 0x00000013000a7c82 */ /* 0x000fe20008000000 */
[----:B------:R-:W-:Y:S01]  /*22e0*/  UMOV UR44, 0x0 ;  /* 0x00000000002c7882 */ /* 0x000fe20000000000 */
[----:B------:R2:W-:Y:S01]  /*22f0*/  UTMALDG.5D.IM2COL [UR8], [UR34], UR7 ;  /* 0x00000008220073b4 */ /* 0x0005e20008060007 */
[----:B------:R-:W-:Y:S01]  /*2300*/  UMOV UR45, 0x10000000 ;  /* 0x10000000002d7882 */ /* 0x000fe20000000000 */
[----:B------:R-:W-:Y:S04]  /*2310*/  UMOV UR17, UR9 ;  /* 0x0000000900117c82 */ /* 0x000fe80008000000 */
[----:B------:R-:W-:Y:S01]  /*2320*/  @UP2 UIADD3 UR29, UPT, UPT, UR21, URZ, URZ ;  /* 0x000000ff151d2290 */ /* 0x000fe2000fffe0ff */
[----:B------:R3:W-:Y:S03]  /*2330*/  UTMALDG.5D [UR16], [UR32], desc[UR44] ;  /* 0x00002c10200075b4 */ /* 0x0007e60008021000 */
[----:B------:R-:W-:Y:S11]  /*2340*/  UISETP.NE.AND UP1, UPT, UR29, UR40, UPT ;  /* 0x000000281d00728c */ /* 0x000ff6000bf25270 */
[----:B------:R-:W-:Y:S04]  /*2350*/  @UP1 UIADD3 UR28, UPT, UPT, UR22, URZ, URZ ;  /* 0x000000ff161c1290 */ /* 0x000fe8000fffe0ff */
[----:B------:R-:W-:Y:S02]  /*2360*/  UISETP.NE.AND UP0, UPT, UR28, UR41, UPT ;  /* 0x000000291c00728c */ /* 0x000fe4000bf05270 */
[----:B--2---:R-:W-:Y:S09]  /*2370*/  UIADD3 UR8, UPT, UPT, UR27, 0x1, URZ ;  /* 0x000000011b087890 */ /* 0x004ff2000fffe0ff */
[----:B------:R-:W-:Y:S02]  /*2380*/  @UP0 UIADD3 UR8, UPT, UPT, UR27, URZ, URZ ;  /* 0x000000ff1b080290 */ /* 0x000fe4000fffe0ff */
[----:B------:R-:W-:Y:S05]  /*2390*/  UIADD3 UR7, UPT, UPT, UR37, -0x1, URZ ;  /* 0xffffffff25077890 */ /* 0x000fea000fffe0ff */
[----:B------:R-:W-:Y:S01]  /*23a0*/  UMOV UR27, UR8 ;  /* 0x00000008001b7c82 */ /* 0x000fe20008000000 */
[----:B---3--:R-:W-:Y:S02]  /*23b0*/  USEL UR22, UR28, URZ, UP0 ;  /* 0x000000ff1c167287 */ /* 0x008fe40008000000 */
[----:B------:R-:W-:Y:S02]  /*23c0*/  UISETP.GT.U32.AND UP0, UPT, UR37, 0x1, UPT ;  /* 0x000000012500788c */ /* 0x000fe4000bf04070 */
[----:B------:R-:W-:Y:S02]  /*23d0*/  USEL UR20, UR36, URZ, UP2 ;  /* 0x000000ff24147287 */ /* 0x000fe40009000000 */
[----:B------:R-:W-:Y:S01]  /*23e0*/  USEL UR21, UR29, URZ, UP1 ;  /* 0x000000ff1d157287 */ /* 0x000fe20008800000 */
[----:B------:R-:W-:Y:S01]  /*23f0*/  UMOV UR37, UR7 ;  /* 0x0000000700257c82 */ /* 0x000fe20008000000 */
[----:B------:R-:W-:Y:S03]  /*2400*/  UMOV UR7, UR31 ;  /* 0x0000001f00077c82 */ /* 0x000fe60008000000 */
[----:B----4-:R-:W-:Y:S07]  /*2410*/  BRA.U UP0, `(.L_x_29) ;  /* 0xfffffffd000c7547 */ /* 0x010fee000b83ffff */
.L_x_24:
[----:B------:R-:W-:Y:S01]  /*2420*/  SHF.L.U32 R3, R2, 0x1f, RZ ;  /* 0x0000001f02037819 */ /* 0x000fe200000006ff */
[----:B------:R-:W-:-:S03]  /*2430*/  NOP ;  /* 0x0000000000007918 */ /* 0x000fc60000000000 */
[----:B-12---:R-:W1:Y:S02]  /*2440*/  SYNCS.PHASECHK.TRANS64.TRYWAIT P0, [UR30+0x140], R3 ;  /* 0x00014003ff0075a7 */ /* 0x006e64000800111e */
[----:B-1----:R-:W-:Y:S05]  /*2450*/  @!P0 BRA `(.L_x_30) ;  /* 0x0000006000f08947 */ /* 0x002fea0003800000 */
.L_x_123:
[----:B------:R-:W2:Y:S01]  /*2460*/  LDS.128 R4, [UR30+0x180] ;  /* 0x0001801eff047984 */ /* 0x000ea20008000c00 */
[----:B------:R-:W-:Y:S02]  /*2470*/  UIADD3 UR4, UPT, UPT, UR30, 0x148, URZ ;  /* 0x000001481e047890 */ /* 0x000fe4000fffe0ff */
[----:B------:R-:W-:Y:S01]  /*2480*/  UISETP.GE.AND UP0, UPT, UR39, 0x1, UPT ;  /* 0x000000012700788c */ /* 0x000fe2000bf06270 */
[----:B------:R-:W-:Y:S01]  /*2490*/  @!PT LDS RZ, [RZ] ;  /* 0x00000000fffff984 */ /* 0x000fe20000000800 */
[----:B------:R-:W-:Y:S01]  /*24a0*/  @!PT LDS RZ, [RZ] ;  /* 0x00000000fffff984 */ /* 0x000fe20000000800 */
[----:B------:R-:W-:Y:S01]  /*24b0*/  @!PT LDS RZ, [RZ] ;  /* 0x00000000fffff984 */ /* 0x000fe20000000800 */
[----:B------:R-:W-:Y:S01]  /*24c0*/  @!PT LDS RZ, [RZ] ;  /* 0x00000000fffff984 */ /* 0x000fe20000000800 */
[----:B------:R3:W-:Y:S06]  /*24d0*/  MEMBAR.ALL.CTA ;  /* 0x0000000000007992 */ /* 0x0007ec0000008000 */
[----:B---3--:R-:W3:Y:S01]  /*24e0*/  FENCE.VIEW.ASYNC.S ;  /* 0x00000000000073c6 */ /* 0x008ee20000000000 */
[----:B------:R-:W-:-:S09]  /*24f0*/  UPRMT UR4, URZ, 0x654, UR4 ;  /* 0x00000654ff047896 */ /* 0x000fd20008000004 */
[----:B---3--:R-:W-:Y:S01]  /*2500*/  SYNCS.ARRIVE.TRANS64.RED.A1T0 RZ, [UR4], RZ ;  /* 0x000000ffffff79a7 */ /* 0x008fe20008100404 */
[----:B--2---:R-:W-:-:S13]  /*2510*/  LOP3.LUT P0, RZ, R6, 0x1, RZ, 0xc0, !PT ;  /* 0x0000000106ff7812 */ /* 0x004fda000780c0ff */
[----:B------:R-:W-:Y:S01]  /*2520*/  VOTEU.ANY UP1, P0 ;  /* 0x0000000000ff7886 */ /* 0x000fe20000020100 */
[----:B------:R-:W-:-:S13]  /*2530*/  PLOP3.LUT P0, PT, PT, PT, UP1, 0x80, 0x8 ;  /* 0x000000000008781c */ /* 0x000fda0003f0f018 */
[----:B-1----:R-:W-:Y:S02]  /*2540*/  @P0 MOV R0, R4 ;  /* 0x0000000400000202 */ /* 0x002fe40000000f00 */
[----:B------:R-:W-:Y:S02]  /*2550*/  @P0 LOP3.LUT R4, R5, 0xffff, RZ, 0xc0, !PT ;  /* 0x0000ffff05040812 */ /* 0x000fe400078ec0ff */
[----:B------:R-:W-:Y:S02]  /*2560*/  @P0 R2UR UR6, R0 ;  /* 0x00000000000602ca */ /* 0x000fe400000e0000 */
[----:B------:R-:W-:-:S11]  /*2570*/  @P0 R2UR UR5, R4 ;  /* 0x00000000040502ca */ /* 0x000fd600000e0000 */
[----:B------:R-:W-:Y:S02]  /*2580*/  @UP1 UMOV UR49, UR6 ;  /* 0x0000000600311c82 */ /* 0x000fe40008000000 */
[----:B------:R-:W-:Y:S01]  /*2590*/  @UP1 UMOV UR48, UR5 ;  /* 0x0000000500301c82 */ /* 0x000fe20008000000 */
[----:B------:R-:W-:Y:S05]  /*25a0*/  BRA.U !UP0, `(.L_x_31) ;  /* 0x0000000108d47547 */ /* 0x000fea000b800000 */
[----:B------:R-:W1:Y:S01]  /*25b0*/  LDCU.128 UR16, c[0x0][0xc10] ;  /* 0x00018200ff1077ac */ /* 0x000e620008000c00 */
[----:B------:R-:W2:Y:S01]  /*25c0*/  LDCU UR20, c[0x0][0xc20] ;  /* 0x00018400ff1477ac */ /* 0x000ea20008000800 */
[----:B------:R-:W3:Y:S01]  /*25d0*/  LDCU UR13, c[0x0][0xc0c] ;  /* 0x00018180ff0d77ac */ /* 0x000ee20008000800 */
[----:B------:R-:W4:Y:S01]  /*25e0*/  LDCU.64 UR14, c[0x0][0xc28] ;  /* 0x00018500ff0e77ac */ /* 0x000f220008000a00 */
[----:B------:R-:W-:Y:S02]  /*25f0*/  UISETP.NE.AND UP3, UPT, UR39, 0x1, UPT ;  /* 0x000000012700788c */ /* 0x000fe4000bf65270 */
[----:B-1----:R-:W-:Y:S02]  /*2600*/  UIMAD.WIDE.U32 UR4, UR52, UR19, URZ ;  /* 0x00000013340472a5 */ /* 0x002fe4000f8e00ff */
[----:B------:R-:W-:Y:S02]  /*2610*/  UIMAD.WIDE.U32 UR6, UR53, UR16, URZ ;  /* 0x00000010350672a5 */ /* 0x000fe4000f8e00ff */
[----:B------:R-:W-:-:S02]  /*2620*/  UISETP.NE.AND UP0, UPT, UR18, 0x1, UPT ;  /* 0x000000011200788c */ /* 0x000fc4000bf05270 */
[----:B------:R-:W-:Y:S01]  /*2630*/  UIMAD.WIDE.U32 UR10, UR48, UR19, URZ ;  /* 0x00000013300a72a5 */ /* 0x000fe2000f8e00ff */
[----:B------:R-:W-:Y:S01]  /*2640*/  UMOV UR4, UR5 ;  /* 0x0000000500047c82 */ /* 0x000fe20008000000 */
[----:B---3--:R-:W-:Y:S02]  /*2650*/  UISETP.NE.AND UP2, UPT, UR13, 0x1, UPT ;  /* 0x000000010d00788c */ /* 0x008fe4000bf45270 */
[----:B--2---:R-:W-:Y:S02]  /*2660*/  USHF.R.U32.HI UR5, URZ, UR20, UR4 ;  /* 0x00000014ff057299 */ /* 0x004fe40008011604 */
[----:B------:R-:W-:Y:S01]  /*2670*/  UIMAD.WIDE.U32 UR8, UR49, UR16, URZ ;  /* 0x00000010310872a5 */ /* 0x000fe2000f8e00ff */
[----:B------:R-:W-:Y:S01]  /*2680*/  UMOV UR4, UR7 ;  /* 0x0000000700047c82 */ /* 0x000fe20008000000 */
[----:B------:R-:W-:Y:S02]  /*2690*/  USEL UR5, UR52, UR5, !UP0 ;  /* 0x0000000534057287 */ /* 0x000fe4000c000000 */
[----:B------:R-:W-:-:S02]  /*26a0*/  USHF.R.U32.HI UR4, URZ, UR17, UR4 ;  /* 0x00000011ff047299 */ /* 0x000fc40008011604 */
[----:B----4-:R-:W-:Y:S02]  /*26b0*/  UIMAD.WIDE.U32 UR6, UR5, UR14, URZ ;  /* 0x0000000e050672a5 */ /* 0x010fe4000f8e00ff */
[----:B------:R-:W-:Y:S01]  /*26c0*/  USEL UR12, UR53, UR4, !UP2 ;  /* 0x00000004350c7287 */ /* 0x000fe2000d000000 */
[----:B------:R-:W-:Y:S02]  /*26d0*/  UMOV UR8, UR9 ;  /* 0x0000000900087c82 */ /* 0x000fe40008000000 */
[----:B------:R-:W-:Y:S01]  /*26e0*/  UMOV UR4, UR11 ;  /* 0x0000000b00047c82 */ /* 0x000fe20008000000 */
[----:B------:R-:W-:Y:S01]  /*26f0*/  UIMAD.WIDE.U32 UR10, UR12, UR14, URZ ;  /* 0x0000000e0c0a72a5 */ /* 0x000fe2000f8e00ff */
[----:B------:R-:W-:Y:S01]  /*2700*/  UMOV UR6, UR7 ;  /* 0x0000000700067c82 */ /* 0x000fe20008000000 */
[----:B------:R-:W-:Y:S02]  /*2710*/  USHF.R.U32.HI UR4, URZ, UR20, UR4 ;  /* 0x00000014ff047299 */ /* 0x000fe40008011604 */
[----:B------:R-:W-:-:S02]  /*2720*/  @UP3 USHF.R.U32.HI UR5, URZ, UR15, UR6 ;  /* 0x0000000fff053299 */ /* 0x000fc40008011606 */
[----:B------:R-:W-:Y:S01]  /*2730*/  USHF.R.U32.HI UR17, URZ, UR17, UR8 ;  /* 0x00000011ff117299 */ /* 0x000fe20008011608 */
[----:B------:R-:W-:Y:S01]  /*2740*/  UMOV UR6, UR11 ;  /* 0x0000000b00067c82 */ /* 0x000fe20008000000 */
[----:B------:R-:W-:Y:S02]  /*2750*/  USEL UR4, UR48, UR4, !UP0 ;  /* 0x0000000430047287 */ /* 0x000fe4000c000000 */
[----:B------:R-:W-:Y:S02]  /*2760*/  @UP3 USHF.R.U32.HI UR12, URZ, UR15, UR6 ;  /* 0x0000000fff0c3299 */ /* 0x000fe40008011606 */
[----:B------:R-:W-:Y:S02]  /*2770*/  UIMAD UR6, UR39, UR5, URZ ;  /* 0x00000005270672a4 */ /* 0x000fe4000f8e02ff */
[----:B------:R-:W-:Y:S02]  /*2780*/  USEL UR5, UR49, UR17, !UP2 ;  /* 0x0000001131057287 */ /* 0x000fe4000d000000 */
[----:B------:R-:W-:-:S02]  /*2790*/  UIMAD UR8, UR39, UR12, URZ ;  /* 0x0000000c270872a4 */ /* 0x000fc4000f8e02ff */
[----:B------:R-:W-:Y:S02]  /*27a0*/  UISETP.GE.AND UP0, UPT, UR4, UR6, UPT ;  /* 0x000000060400728c */ /* 0x000fe4000bf06270 */
[----:B------:R-:W-:Y:S02]  /*27b0*/  UIMAD.WIDE.U32 UR6, UR4, UR14, URZ ;  /* 0x0000000e040672a5 */ /* 0x000fe4000f8e00ff */
[----:B------:R-:W-:Y:S02]  /*27c0*/  UISETP.GE.OR UP0, UPT, UR5, UR8, UP0 ;  /* 0x000000080500728c */ /* 0x000fe40008706670 */
[----:B------:R-:W-:Y:S02]  /*27d0*/  UIMAD.WIDE.U32 UR8, UR5, UR14, URZ ;  /* 0x0000000e050872a5 */ /* 0x000fe4000f8e00ff */
[----:B------:R-:W-:Y:S01]  /*27e0*/  UIADD3 UR10, UPT, UPT, -UR4, URZ, URZ ;  /* 0x000000ff040a7290 */ /* 0x000fe2000fffe1ff */
[----:B------:R-:W-:Y:S02]  /*27f0*/  UMOV UR6, UR7 ;  /* 0x0000000700067c82 */ /* 0x000fe40008000000 */
[----:B------:R-:W-:-:S02]  /*2800*/  USHF.R.U32.HI UR6, URZ, UR15, UR6 ;  /* 0x0000000fff067299 */ /* 0x000fc40008011606 */
[----:B------:R-:W-:Y:S02]  /*2810*/  UIMAD UR10, UR18, UR10, UR48 ;  /* 0x0000000a120a72a4 */ /* 0x000fe4000f8e0230 */
[----:B------:R-:W-:Y:S01]  /*2820*/  USEL UR6, UR4, UR6, !UP3 ;  /* 0x0000000604067287 */ /* 0x000fe2000d800000 */
[----:B------:R-:W-:Y:S01]  /*2830*/  @!UP0 UMOV UR7, UR9 ;  /* 0x0000000900078c82 */ /* 0x000fe20008000000 */
[----:B------:R-:W-:Y:S02]  /*2840*/  UIADD3 UR9, UPT, UPT, -UR5, URZ, URZ ;  /* 0x000000ff05097290 */ /* 0x000fe4000fffe1ff */
[----:B------:R-:W-:Y:S02]  /*2850*/  @!UP0 USHF.R.U32.HI UR7, URZ, UR15, UR7 ;  /* 0x0000000fff078299 */ /* 0x000fe40008011607 */
[----:B------:R-:W-:Y:S02]  /*2860*/  UIADD3 UR8, UPT, UPT, -UR6, URZ, URZ ;  /* 0x000000ff06087290 */ /* 0x000fe4000fffe1ff */
[----:B------:R-:W-:-:S02]  /*2870*/  @!UP0 USEL UR7, UR5, UR7, !UP3 ;  /* 0x0000000705078287 */ /* 0x000fc4000d800000 */
[----:B------:R-:W-:Y:S02]  /*2880*/  UIMAD UR8, UR39, UR8, UR4 ;  /* 0x00000008270872a4 */ /* 0x000fe4000f8e0204 */
[----:B------:R-:W-:Y:S02]  /*2890*/  @!UP0 UIADD3 UR6, UPT, UPT, UR6, -UR7, URZ ;  /* 0x8000000706068290 */ /* 0x000fe4000fffe0ff */
[----:B------:R-:W-:Y:S02]  /*28a0*/  @!UP0 UIMAD UR7, UR8, UR12, UR7 ;  /* 0x0000000c080782a4 */ /* 0x000fe4000f8e0207 */
[----:B------:R-:W-:Y:S02]  /*28b0*/  @!UP0 UIMAD UR4, UR39, UR6, UR5 ;  /* 0x00000006270482a4 */ /* 0x000fe4000f8e0205 */
[----:B------:R-:W-:Y:S02]  /*28c0*/  UIMAD UR6, UR13, UR9, UR49 ;  /* 0x000000090d0672a4 */ /* 0x000fe4000f8e0231 */
[----:B------:R-:W-:Y:S01]  /*28d0*/  UIMAD UR48, UR4, UR18, UR10 ;  /* 0x00000012043072a4 */ /* 0x000fe2000f8e020a */
[----:B------:R-:W-:-:S02]  /*28e0*/  @!UP0 UMOV UR5, UR7 ;  /* 0x0000000700058c82 */ /* 0x000fc40008000000 */
[----:B------:R-:W-:-:S12]  /*28f0*/  UIMAD UR49, UR5, UR13, UR6 ;  /* 0x0000000d053172a4 */ /* 0x000fd8000f8e0206 */
.L_x_31:
        /* <DEDUP_REMOVED lines=20> */
.L_x_32:
[----:B------:R-:W-:Y:S01]  /*2a40*/  R2UR UR5, R85 ;  /* 0x00000000550572ca */ /* 0x000fe200000e0000 */
[----:B------:R-:W-:Y:S01]  /*2a50*/  UMOV UR36, UR38 ;  /* 0x0000002600247c82 */ /* 0x000fe20008000000 */
[----:B------:R-:W-:Y:S02]  /*2a60*/  R2UR UR4, R84 ;  /* 0x00000000540472ca */ /* 0x000fe400000e0000 */
[----:B------:R-:W-:Y:S02]  /*2a70*/  PLOP3.LUT P1, PT, PT, PT, PT, 0x80, 0x8 ;  /* 0x000000000008781c */ /* 0x000fe40003f2f070 */
[----:B------:R-:W-:-:S07]  /*2a80*/  LOP3.LUT R2, R2, 0x1, RZ, 0x3c, !PT ;  /* 0x0000000102027812 */ /* 0x000fce00078e3cff */
[----:B------:R-:W-:Y:S02]  /*2a90*/  UIADD3 UR50, UPT, UPT, UR49, UR5, URZ ;  /* 0x0000000531327290 */ /* 0x000fe4000fffe0ff */
[----:B------:R-:W-:Y:S01]  /*2aa0*/  UIADD3 UR22, UPT, UPT, UR48, UR4, URZ ;  /* 0x0000000430167290 */ /* 0x000fe2000fffe0ff */
[----:B------:R-:W-:Y:S11]  /*2ab0*/  BRA.U UP1, `(.L_x_33) ;  /* 0xffffffe901d87547 */ /* 0x000ff6000b83ffff */
[----:B------:R-:W-:Y:S01]  /*2ac0*/  UIADD3 UR30, UPT, UPT, UR30, 0x80, URZ ;  /* 0x000000801e1e7890 */ /* 0x000fe2000fffe0ff */
[----:B------:R-:W-:-:S03]  /*2ad0*/  MOV R3, UR26 ;  /* 0x0000001a00037c02 */ /* 0x000fc60008000f00 */
[----:B------:R-:W-:Y:S01]  /*2ae0*/  ULEA UR4, UR31, UR30, 0x3 ;  /* 0x0000001e1f047291 */ /* 0x000fe2000f8e18ff */
[----:B------:R-:W-:-:S08]  /*2af0*/  SHF.L.U32 R3, R3, 0x1f, RZ ;  /* 0x0000001f03037819 */ /* 0x000fd000000006ff */
[----:B------:R-:W1:Y:S02]  /*2b00*/  SYNCS.PHASECHK.TRANS64.TRYWAIT P0, [UR4], R3 ;  /* 0x00000003ff0075a7 */ /* 0x000e640008001104 */
[----:B-1----:R-:W-:Y:S05]  /*2b10*/  @!P0 BRA `(.L_x_34) ;  /* 0x0000005c00588947 */ /* 0x002fea0003800000 */
.L_x_125:
[----:B------:R-:W-:-:S04]  /*2b20*/  UIADD3 UR4, UPT, UPT, UR31, 0x1, URZ ;  /* 0x000000011f047890 */ /* 0x000fc8000fffe0ff */
[----:B------:R-:W-:-:S04]  /*2b30*/  UISETP.NE.AND UP0, UPT, UR4, 0x10, UPT ;  /* 0x000000100400788c */ /* 0x000fc8000bf05270 */
[----:B------:R-:W-:Y:S02]  /*2b40*/  USEL UR5, URZ, 0x1, UP0 ;  /* 0x00000001ff057887 */ /* 0x000fe40008000000 */
[----:B------:R-:W-:Y:S02]  /*2b50*/  USEL UR4, UR4, URZ, UP0 ;  /* 0x000000ff04047287 */ /* 0x000fe40008000000 */
[----:B------:R-:W-:Y:S02]  /*2b60*/  ULOP3.LUT UR6, UR26, UR5, URZ, 0x3c, !UPT ;  /* 0x000000051a067292 */ /* 0x000fe4000f8e3cff */
[----:B------:R-:W-:-:S04]  /*2b70*/  ULEA UR5, UR4, UR30, 0x3 ;  /* 0x0000001e04057291 */ /* 0x000fc8000f8e18ff */
[----:B-1----:R-:W-:-:S04]  /*2b80*/  MOV R3, UR6 ;  /* 0x0000000600037c02 */ /* 0x002fc80008000f00 */
[----:B------:R-:W-:-:S04]  /*2b90*/  SHF.L.U32 R3, R3, 0x1f, RZ ;  /* 0x0000001f03037819 */ /* 0x000fc800000006ff */
[----:B------:R-:W1:Y:S02]  /*2ba0*/  SYNCS.PHASECHK.TRANS64.TRYWAIT P0, [UR5], R3 ;  /* 0x00000003ff0075a7 */ /* 0x000e640008001105 */
[----:B-1----:R-:W-:Y:S05]  /*2bb0*/  @!P0 BRA `(.L_x_35) ;  /* 0x0000005c00488947 */ /* 0x002fea0003800000 */
.L_x_127:
        /* <DEDUP_REMOVED lines=10> */
.L_x_129:
        /* <DEDUP_REMOVED lines=10> */
.L_x_131:
        /* <DEDUP_REMOVED lines=10> */
.L_x_133:
        /* <DEDUP_REMOVED lines=10> */
.L_x_135:
        /* <DEDUP_REMOVED lines=10> */
.L_x_137:
        /* <DEDUP_REMOVED lines=10> */
.L_x_139:
        /* <DEDUP_REMOVED lines=10> */
.L_x_141:
        /* <DEDUP_REMOVED lines=10> */
.L_x_143:
        /* <DEDUP_REMOVED lines=10> */
.L_x_145:
        /* <DEDUP_REMOVED lines=10> */
.L_x_147:
        /* <DEDUP_REMOVED lines=10> */
.L_x_149:
        /* <DEDUP_REMOVED lines=10> */
.L_x_151:
        /* <DEDUP_REMOVED lines=10> */
.L_x_153:
[----:B------:R-:W-:-:S04]  /*33e0*/  UIADD3 UR4, UPT, UPT, UR4, 0x1, URZ ;  /* 0x0000000104047890 */ /* 0x000fc8000fffe0ff */
[----:B------:R-:W-:-:S04]  /*33f0*/  UISETP.NE.AND UP0, UPT, UR4, 0x10, UPT ;  /* 0x000000100400788c */ /* 0x000fc8000bf05270 */
[----:B------:R-:W-:Y:S02]  /*3400*/  USEL UR5, URZ, 0x1, UP0 ;  /* 0x00000001ff057887 */ /* 0x000fe40008000000 */
[----:B------:R-:W-:Y:S02]  /*3410*/  USEL UR4, UR4, URZ, UP0 ;  /* 0x000000ff04047287 */ /* 0x000fe40008000000 */
[----:B------:R-:W-:Y:S02]  /*3420*/  ULOP3.LUT UR5, UR6, UR5, URZ, 0x3c, !UPT ;  /* 0x0000000506057292 */ /* 0x000fe4000f8e3cff */
[----:B------:R-:W-:-:S04]  /*3430*/  ULEA UR4, UR4, UR30, 0x3 ;  /* 0x0000001e04047291 */ /* 0x000fc8000f8e18ff */
[----:B------:R-:W-:Y:S02]  /*3440*/  IMAD.U32 R2, RZ, RZ, UR5 ;  /* 0x00000005ff027e24 */ /* 0x000fe4000f8e00ff */
[----:B-1----:R-:W-:-:S03]  /*3450*/  MOV R0, UR4 ;  /* 0x0000000400007c02 */ /* 0x002fc60008000f00 */
[----:B------:R-:W-:-:S07]  /*3460*/  SHF.L.U32 R3, R2, 0x1f, RZ ;  /* 0x0000001f02037819 */ /* 0x000fce00000006ff */
.L_x_49:
[----:B-1----:R1:W2:Y:S02]  /*3470*/  SYNCS.PHASECHK.TRANS64.TRYWAIT P0, [R0+URZ], R3 ;  /* 0x00000003000075a7 */ /* 0x0022a400080011ff */
[----:B--2---:R-:W-:Y:S05]  /*3480*/  @!P0 NANOSLEEP.SYNCS 0x989680 ;  /* 0x009896800000895d */ /* 0x004fea0003900000 */
[----:B------:R-:W2:Y:S02]  /*3490*/  @!P0 SYNCS.PHASECHK.TRANS64 P0, [R0+URZ], R3 ;  /* 0x00000003000085a7 */ /* 0x000ea400080010ff */
[----:B--2---:R-:W-:Y:S05]  /*34a0*/  @P0 EXIT ;  /* 0x000000000000094d */ /* 0x004fea0003800000 */
[----:B------:R-:W-:Y:S05]  /*34b0*/  BRA `(.L_x_49) ;  /* 0xfffffffc00ec7947 */ /* 0x000fea000383ffff */
.L_x_17:
[----:B------:R-:W2:Y:S02]  /*34c0*/  S2UR UR4, SR_CgaCtaId ;  /* 0x00000000000479c3 */ /* 0x000ea40000008800 */
[----:B--2---:R-:W-:-:S04]  /*34d0*/  UISETP.NE.AND UP0, UPT, UR4, URZ, UPT ;  /* 0x000000ff0400728c */ /* 0x004fc8000bf05270 */
[----:B------:R-:W-:-:S09]  /*34e0*/  UISETP.NE.OR UP0, UPT, UR15, 0x1, UP0 ;  /* 0x000000010f00788c */ /* 0x000fd20008705670 */
[----:B------:R-:W-:Y:S05]  /*34f0*/  BRA.U UP0, `(.L_x_50) ;  /* 0x0000000100b47547 */ /* 0x000fea000b800000 */
[----:B------:R-:W2:Y:S01]  /*3500*/  S2UR UR5, SR_CgaCtaId ;  /* 0x00000000000579c3 */ /* 0x000ea20000008800 */
[----:B------:R-:W-:Y:S01]  /*3510*/  UMOV UR4, 0x400 ;  /* 0x0000040000047882 */ /* 0x000fe20000000000 */
[----:B------:R-:W-:Y:S01]  /*3520*/  HFMA2 R3, -RZ, RZ, 0, 5.9604644775390625e-08 ;  /* 0x00000001ff037431 */ /* 0x000fe200000001ff */
[----:B------:R-:W-:Y:S01]  /*3530*/  ISETP.NE.AND P0, PT, R0, RZ, PT ;  /* 0x000000ff0000720c */ /* 0x000fe20003f05270 */
[----:B------:R-:W-:Y:S01]  /*3540*/  IMAD.MOV.U32 R8, RZ, RZ, RZ ;  /* 0x000000ffff087224 */ /* 0x000fe200078e00ff */
[----:B--2---:R-:W-:-:S04]  /*3550*/  ULEA UR4, UR5, UR4, 0x18 ;  /* 0x0000000405047291 */ /* 0x004fc8000f8ec0ff */
[----:B------:R-:W-:Y:S02]  /*3560*/  UIADD3 UR5, UPT, UPT, UR4, 0x148, URZ ;  /* 0x0000014804057890 */ /* 0x000fe4000fffe0ff */
[----:B------:R-:W-:Y:S02]  /*3570*/  UIADD3 UR8, UPT, UPT, UR4, 0x140, URZ ;  /* 0x0000014004087890 */ /* 0x000fe4000fffe0ff */
[----:B------:R-:W-:-:S12]  /*3580*/  UPRMT UR5, URZ, 0x654, UR5 ;  /* 0x00000654ff057896 */ /* 0x000fd80008000005 */
.L_x_53:
[----:B------:R-:W-:Y:S01]  /*3590*/  SHF.L.U32 R7, R3, 0x1f, RZ ;  /* 0x0000001f03077819 */ /* 0x000fe200000006ff */
[----:B------:R-:W-:Y:S02]  /*35a0*/  IMAD.U32 R9, RZ, RZ, UR8 ;  /* 0x00000008ff097e24 */ /* 0x000fe4000f8e00ff */
[----:B------:R-:W-:Y:S01]  /*35b0*/  @!P0 IMAD.MOV.U32 R5, RZ, RZ, 0x10 ;  /* 0x00000010ff058424 */ /* 0x000fe200078e00ff */
[----:B------:R-:W2:Y:S02]  /*35c0*/  SYNCS.PHASECHK.TRANS64.TRYWAIT P1, [UR4+0x148], R7 ;  /* 0x00014807ff0075a7 */ /* 0x000ea40008021104 */
[----:B------:R-:W-:-:S04]  /*35d0*/  PRMT R9, R0, 0x654, R9 ;  /* 0x0000065400097816 */ /* 0x000fc80000000009 */
[----:B------:R-:W-:Y:S01]  /*35e0*/  SEL R2, R9, R2, !P0 ;  /* 0x0000000209027207 */ /* 0x000fe20004000000 */
[----:B--2---:R-:W-:Y:S06]  /*35f0*/  @!P1 BRA `(.L_x_51) ;  /* 0x0000005800089947 */ /* 0x004fec0003800000 */
.L_x_155:
[----:B------:R-:W-:Y:S01]  /*3600*/  UIADD3 UR6, UPT, UPT, UR4, 0x180, URZ ;  /* 0x0000018004067890 */ /* 0x000fe2000fffe0ff */
[----:B------:R3:W-:Y:S01]  /*3610*/  @!P0 SYNCS.ARRIVE.TRANS64.RED RZ, [R2+URZ], R5 ;  /* 0x0000000502ff89a7 */ /* 0x0007e200080004ff */
[----:B------:R-:W-:Y:S01]  /*3620*/  UIADD3 UR7, UPT, UPT, UR4, 0x140, URZ ;  /* 0x0000014004077890 */ /* 0x000fe2000fffe0ff */
[----:B------:R-:W-:-:S08]  /*3630*/  LOP3.LUT R3, R3, 0x1, RZ, 0x3c, !PT ;  /* 0x0000000103037812 */ /* 0x000fd000078e3cff */
[----:B------:R-:W-:Y:S06]  /*3640*/  UGETNEXTWORKID.BROADCAST [UR6], [UR7] ;  /* 0x00000000060073ca */ /* 0x000fec0008000100 */
[----:B---3--:R-:W-:-:S04]  /*3650*/  SHF.L.U32 R5, R8, 0x1f, RZ ;  /* 0x0000001f08057819 */ /* 0x008fc800000006ff */
[----:B------:R-:W3:Y:S02]  /*3660*/  SYNCS.PHASECHK.TRANS64.TRYWAIT P1, [UR4+0x140], R5 ;  /* 0x00014005ff0075a7 */ /* 0x000ee40008021104 */
[----:B---3--:R-:W-:Y:S05]  /*3670*/  @!P1 BRA `(.L_x_52) ;  /* 0x0000005800009947 */ /* 0x008fea0003800000 */
.L_x_157:
[----:B--2---:R-:W2:Y:S01]  /*3680*/  LDS.128 R4, [UR4+0x180] ;  /* 0x00018004ff047984 */ /* 0x004ea20008000c00 */
[----:B------:R-:W-:Y:S01]  /*3690*/  LOP3.LUT R8, R8, 0x1, RZ, 0x3c, !PT ;  /* 0x0000000108087812 */ /* 0x000fe200078e3cff */
[----:B------:R-:W-:Y:S01]  /*36a0*/  @!PT LDS RZ, [RZ] ;  /* 0x00000000fffff984 */ /* 0x000fe20000000800 */
[----:B------:R-:W-:Y:S01]  /*36b0*/  @!PT LDS RZ, [RZ] ;  /* 0x00000000fffff984 */ /* 0x000fe20000000800 */
[----:B------:R-:W-:Y:S01]  /*36c0*/  @!PT LDS RZ, [RZ] ;  /* 0x00000000fffff984 */ /* 0x000fe20000000800 */
[----:B------:R-:W-:Y:S01]  /*36d0*/  @!PT LDS RZ, [RZ] ;  /* 0x00000000fffff984 */ /* 0x000fe20000000800 */
[----:B------:R3:W-:Y:S06]  /*36e0*/  MEMBAR.ALL.CTA ;  /* 0x0000000000007992 */ /* 0x0007ec0000008000 */
[----:B---3--:R-:W3:Y:S02]  /*36f0*/  FENCE.VIEW.ASYNC.S ;  /* 0x00000000000073c6 */ /* 0x008ee40000000000 */
[----:B---3--:R-:W-:Y:S01]  /*3700*/  SYNCS.ARRIVE.TRANS64.RED.A1T0 RZ, [UR5], RZ ;  /* 0x000000ffffff79a7 */ /* 0x008fe20008100405 */
[----:B--2---:R-:W-:-:S13]  /*3710*/  LOP3.LUT P1, RZ, R6, 0x1, RZ, 0xc0, !PT ;  /* 0x0000000106ff7812 */ /* 0x004fda000782c0ff */
[----:B------:R-:W-:Y:S05]  /*3720*/  @P1 BRA `(.L_x_53) ;  /* 0xfffffffc00981947 */ /* 0x000fea000383ffff */
[----:B------:R-:W-:-:S04]  /*3730*/  SHF.L.U32 R0, R3, 0x1f, RZ ;  /* 0x0000001f03007819 */ /* 0x000fc800000006ff */
[----:B------:R-:W2:Y:S02]  /*3740*/  SYNCS.PHASECHK.TRANS64 P0, [UR4+0x148], R0 ;  /* 0x00014800ff0075a7 */ /* 0x000ea40008001004 */
[----:B-12---:R-:W-:Y:S05]  /*3750*/  @P0 EXIT ;  /* 0x000000000000094d */ /* 0x006fea0003800000 */
[----:B------:R-:W-:-:S07]  /*3760*/  MOV R0, UR4 ;  /* 0x0000000400007c02 */ /* 0x000fce0008000f00 */
.L_x_54:
[----:B-1----:R-:W-:-:S04]  /*3770*/  SHF.L.U32 R5, R3, 0x1f, RZ ;  /* 0x0000001f03057819 */ /* 0x002fc800000006ff */
[----:B------:R1:W2:Y:S03]  /*3780*/  SYNCS.PHASECHK.TRANS64.TRYWAIT P0, [R0+URZ+0x148], R5 ;  /* 0x00014805000075a7 */ /* 0x0002a600080011ff */
[----:B--2---:R-:W-:Y:S05]  /*3790*/  @!P0 NANOSLEEP.SYNCS 0x989680 ;  /* 0x009896800000895d */ /* 0x004fea0003900000 */
[----:B------:R-:W2:Y:S02]  /*37a0*/  @!P0 SYNCS.PHASECHK.TRANS64 P0, [R0+URZ+0x148], R5 ;  /* 0x00014805000085a7 */ /* 0x000ea400080010ff */
[----:B--2---:R-:W-:Y:S05]  /*37b0*/  @P0 EXIT ;  /* 0x000000000000094d */ /* 0x004fea0003800000 */
[----:B------:R-:W-:Y:S05]  /*37c0*/  BRA `(.L_x_54) ;  /* 0xfffffffc00e87947 */ /* 0x000fea000383ffff */
.L_x_50:
[----:B------:R-:W-:-:S09]  /*37d0*/  UISETP.NE.AND UP0, UPT, UR15, URZ, UPT ;  /* 0x000000ff0f00728c */ /* 0x000fd2000bf05270 */
[----:B------:R-:W-:Y:S05]  /*37e0*/  BRA.U UP0, `(.L_x_55) ;  /* 0x0000000d00447547 */ /* 0x000fea000b800000 */
[----:B------:R-:W2:Y:S01]  /*37f0*/  S2UR UR7, SR_CgaCtaId ;  /* 0x00000000000779c3 */ /* 0x000ea20000008800 */
[----:B------:R-:W-:Y:S01]  /*3800*/  UMOV UR4, 0x40 ;  /* 0x0000004000047882 */ /* 0x000fe20000000000 */
[----:B------:R-:W-:Y:S01]  /*3810*/  NOP ;  /* 0x0000000000007918 */ /* 0x000fe20000000000 */
[----:B------:R-:W-:Y:S01]  /*3820*/  UMOV UR6, 0x400 ;  /* 0x0000040000067882 */ /* 0x000fe20000000000 */
[----:B--2---:R-:W-:Y:S02]  /*3830*/  ULEA UR5, UR7, UR4, 0x18 ;  /* 0x0000000407057291 */ /* 0x004fe4000f8ec0ff */
[----:B------:R-:W-:-:S07]  /*3840*/  ULEA UR6, UR7, UR6, 0x18 ;  /* 0x0000000607067291 */ /* 0x000fce000f8ec0ff */
[----:B------:R-:W2:Y:S02]  /*3850*/  LDS.U8 R0, [UR5+0x1c] ;  /* 0x00001c05ff007984 */ /* 0x000ea40008000000 */
[----:B--2---:R-:W-:-:S13]  /*3860*/  ISETP.NE.AND P0, PT, R0, RZ, PT ;  /* 0x000000ff0000720c */ /* 0x004fda0003f05270 */
[----:B------:R-:W-:Y:S05]  /*3870*/  @P0 BRA `(.L_x_56) ;  /* 0x0000000000580947 */ /* 0x000fea0003800000 */
[----:B------:R-:W-:-:S13]  /*3880*/  ELECT P0, URZ, PT ;  /* 0x0000000000ff782f */ /* 0x000fda0003800000 */
[----:B------:R-:W-:Y:S05]  /*3890*/  @!P0 BRA `(.L_x_57) ;  /* 0x0000000000608947 */ /* 0x000fea0003800000 */
[----:B------:R-:W-:Y:S01]  /*38a0*/  UMOV UR4, 0x10 ;  /* 0x0000001000047882 */ /* 0x000fe20000000000 */
[----:B------:R-:W-:Y:S01]  /*38b0*/  HFMA2 R0, -RZ, RZ, 0, 5.9604644775390625e-08 ;  /* 0x00000001ff007431 */ /* 0x000fe200000001ff */
[----:B------:R-:W-:-:S03]  /*38c0*/  MOV R2, 0xffff ;  /* 0x0000ffff00027802 */ /* 0x000fc60000000f00 */
[----:B------:R-:W-:Y:S04]  /*38d0*/  DEPBAR.LE SB2, 0x36 ;  /* 0x0000ad800000791a */ /* 0x000fe80000000000 */
[----:B------:R-:W2:Y:S02]  /*38e0*/  UTCATOMSWS.FIND_AND_SET.ALIGN UP0, UR4, UR4 ;  /* 0x00000004000475e3 */ /* 0x000ea40008000800 */
[----:B--2---:R-:W-:Y:S01]  /*38f0*/  MOV R3, UR4 ;  /* 0x0000000400037c02 */ /* 0x004fe20008000f00 */
[----:B------:R-:W-:Y:S06]  /*3900*/  BRA.U UP0, `(.L_x_58) ;  /* 0x0000000100187547 */ /* 0x000fec000b800000 */
.L_x_59:
[----:B------:R-:W-:Y:S05]  /*3910*/  NANOSLEEP 0x64 ;  /* 0x000000640000795d */ /* 0x000fea0003800000 */
[----:B------:R-:W-:-:S05]  /*3920*/  UMOV UR4, 0x10 ;  /* 0x0000001000047882 */ /* 0x000fca0000000000 */
[----:B------:R-:W-:Y:S04]  /*3930*/  DEPBAR.LE SB2, 0x36 ;  /* 0x0000ad800000791a */ /* 0x000fe80000000000 */
[----:B------:R-:W2:Y:S02]  /*3940*/  UTCATOMSWS.FIND_AND_SET.ALIGN UP0, UR4, UR4 ;  /* 0x00000004000475e3 */ /* 0x000ea40008000800 */
[----:B--2---:R-:W-:Y:S01]  /*3950*/  MOV R3, UR4 ;  /* 0x0000000400037c02 */ /* 0x004fe20008000f00 */
[----:B------:R-:W-:Y:S05]  /*3960*/  BRA.U !UP0, `(.L_x_59) ;  /* 0xfffffffd08e87547 */ /* 0x000fea000b83ffff */
.L_x_58:
[-C--:B------:R-:W-:Y:S02]  /*3970*/  SHF.L.U32 R2, R2, R3.reuse, RZ ;  /* 0x0000000302027219 */ /* 0x080fe400000006ff */
[----:B------:R-:W-:Y:S01]  /*3980*/  SHF.L.U32 R0, R0, R3, RZ ;  /* 0x0000000300007219 */ /* 0x000fe200000006ff */
[----:B------:R-:W-:Y:S02]  /*3990*/  IMAD.SHL.U32 R3, R3, 0x20, RZ ;  /* 0x0000002003037824 */ /* 0x000fe400078e00ff */
[----:B------:R2:W-:Y:S04]  /*39a0*/  ATOMS.OR RZ, [UR5+0x14], R2 ;  /* 0x00001402ffff798c */ /* 0x0005e8000b000005 */
[----:B------:R2:W-:Y:S04]  /*39b0*/  ATOMS.OR RZ, [UR5+0x18], R0 ;  /* 0x00001800ffff798c */ /* 0x0005e8000b000005 */
[----:B------:R2:W-:Y:S01]  /*39c0*/  STS [UR6+0x190], R3 ;  /* 0x00019003ff007988 */ /* 0x0005e20008000806 */
[----:B------:R-:W-:Y:S05]  /*39d0*/  BRA `(.L_x_57) ;  /* 0x0000000000107947 */ /* 0x000fea0003800000 */
.L_x_56:
[----:B------:R-:W-:Y:S02]  /*39e0*/  MOV R0, 0xffffffff ;  /* 0xffffffff00007802 */ /* 0x000fe40000000f00 */
[----:B------:R-:W-:-:S03]  /*39f0*/  MOV R2, 0x3a20 ;  /* 0x00003a2000027802 */ /* 0x000fc60000000f00 */
[----:B------:R2:W-:Y:S04]  /*3a00*/  STS [UR6+0x190], R0 ;  /* 0x00019000ff007988 */ /* 0x0005e80008000806 */
[----:B-12--5:R-:W-:Y:S05]  /*3a10*/  CALL.REL.NOINC `($__internal_1_$__cuda_sm10x_tcgen05_guardrail_trap_phase_invalid_during_alloc) ;  /* 0x0000005800947944 */ /* 0x026fea0003c00000 */
.L_x_57:
[----:B------:R-:W-:Y:S05]  /*3a20*/  WARPSYNC.ALL ;  /* 0x0000000000007948 */ /* 0x000fea0003800000 */
[----:B------:R-:W3:Y:S01]  /*3a30*/  S2UR UR4, SR_CgaCtaId ;  /* 0x00000000000479c3 */ /* 0x000ee20000008800 */
[----:B------:R-:W-:Y:S01]  /*3a40*/  UMOV UR18, 0x400 ;  /* 0x0000040000127882 */ /* 0x000fe20000000000 */
[----:B------:R-:W-:-:S06]  /*3a50*/  NOP ;  /* 0x0000000000007918 */ /* 0x000fcc0000000000 */
[----:B------:R-:W-:Y:S06]  /*3a60*/  BAR.ARV 0x6, 0xa0 ;  /* 0x0182800000007b1d */ /* 0x000fec0000002000 */
[----:B------:R-:W4:Y:S01]  /*3a70*/  LDCU.64 UR6, c[0x0][0x388] ;  /* 0x00007100ff0677ac */ /* 0x000f220008000a00 */
[----:B------:R-:W-:Y:S01]  /*3a80*/  IMAD.MOV.U32 R8, RZ, RZ, 0x1 ;  /* 0x00000001ff087424 */ /* 0x000fe200078e00ff */
[----:B------:R-:W1:Y:S01]  /*3a90*/  LDCU.64 UR8, c[0x0][0x390] ;  /* 0x00007200ff0877ac */ /* 0x000e620008000a00 */
[----:B------:R-:W-:Y:S01]  /*3aa0*/  UMOV UR21, URZ ;  /* 0x000000ff00157c82 */ /* 0x000fe20008000000 */
[----:B------:R-:W-:Y:S01]  /*3ab0*/  UMOV UR17, URZ ;  /* 0x000000ff00117c82 */ /* 0x000fe20008000000 */
[----:B---3--:R-:W-:Y:S01]  /*3ac0*/  ULEA UR18, UR4, UR18, 0x18 ;  /* 0x0000001204127291 */ /* 0x008fe2000f8ec0ff */
[----:B------:R-:W-:Y:S01]  /*3ad0*/  UMOV UR26, 0x0 ;  /* 0x00000000001a7882 */ /* 0x000fe20000000000 */
[----:B------:R-:W-:-:S02]  /*3ae0*/  UMOV UR27, 0x8110010 ;  /* 0x08110010001b7882 */ /* 0x000fc40000000000 */
[----:B------:R-:W-:Y:S01]  /*3af0*/  UIADD3 UR20, UPT, UPT, UR18, 0x26400, URZ ;  /* 0x0002640012147890 */ /* 0x000fe2000fffe0ff */
[----:B------:R-:W-:Y:S01]  /*3b00*/  UMOV UR24, 0x0 ;  /* 0x0000000000187882 */ /* 0x000fe20000000000 */
[----:B------:R-:W-:Y:S01]  /*3b10*/  UMOV UR25, 0x8110010 ;  /* 0x0811001000197882 */ /* 0x000fe20000000000 */
[----:B----4-:R-:W-:Y:S02]  /*3b20*/  UIADD3 UR4, UPT, UPT, UR6, 0x1f, URZ ;  /* 0x0000001f06047890 */ /* 0x010fe4000fffe0ff */
[----:B------:R-:W2:Y:S01]  /*3b30*/  LDS R9, [UR18+0x190] ;  /* 0x00019012ff097984 */ /* 0x000ea20008000800 */
[----:B------:R-:W-:Y:S02]  /*3b40*/  USHF.R.U32.HI UR20, URZ, 0x4, UR20 ;  /* 0x00000004ff147899 */ /* 0x000fe40008011614 */
[----:B------:R-:W-:Y:S02]  /*3b50*/  USHF.R.S32.HI UR5, URZ, 0x1f, UR4 ;  /* 0x0000001fff057899 */ /* 0x000fe40008011404 */
[----:B------:R-:W-:-:S02]  /*3b60*/  ULOP3.LUT UR20, UR20, 0x3fff, URZ, 0xc0, !UPT ;  /* 0x00003fff14147892 */ /* 0x000fc4000f8ec0ff */
[----:B------:R-:W-:Y:S02]  /*3b70*/  ULEA.HI UR4, UR5, UR4, URZ, 0x5 ;  /* 0x0000000405047291 */ /* 0x000fe4000f8f28ff */
[----:B------:R-:W-:Y:S02]  /*3b80*/  UIADD3 UR5, UPT, UPT, UR18, 0x6400, URZ ;  /* 0x0000640012057890 */ /* 0x000fe4000fffe0ff */
[----:B------:R-:W-:Y:S02]  /*3b90*/  USHF.R.S32.HI UR4, URZ, 0x5, UR4 ;  /* 0x00000005ff047899 */ /* 0x000fe40008011404 */
[----:B------:R-:W-:Y:S02]  /*3ba0*/  USHF.R.U32.HI UR5, URZ, 0x4, UR5 ;  /* 0x00000004ff057899 */ /* 0x000fe40008011605 */
[----:B------:R-:W-:Y:S02]  /*3bb0*/  UIMAD UR4, UR4, UR7, URZ ;  /* 0x00000007040472a4 */ /* 0x000fe4000f8e02ff */
[----:B------:R-:W-:-:S02]  /*3bc0*/  ULOP3.LUT UR5, UR5, 0x3fff, URZ, 0xc0, !UPT ;  /* 0x00003fff05057892 */ /* 0x000fc4000f8ec0ff */
[----:B-1----:R-:W-:Y:S02]  /*3bd0*/  UIMAD UR4, UR4, UR8, URZ ;  /* 0x00000008040472a4 */ /* 0x002fe4000f8e02ff */
[----:B------:R-:W-:Y:S02]  /*3be0*/  ULOP3.LUT UR19, UR5, 0x10000, URZ, 0xfc, !UPT ;  /* 0x0001000005137892 */ /* 0x000fe4000f8efcff */
[----:B------:R-:W-:Y:S02]  /*3bf0*/  UIMAD UR6, UR4, UR9, URZ ;  /* 0x00000009040672a4 */ /* 0x000fe4000f8e02ff */
[----:B------:R-:W-:Y:S02]  /*3c00*/  UIADD3 UR4, UPT, UPT, UR18, 0x148, URZ ;  /* 0x0000014812047890 */ /* 0x000fe4000fffe0ff */
[----:B------:R-:W-:Y:S02]  /*3c10*/  UIADD3 UR23, UPT, UPT, UR6, -0x1, URZ ;  /* 0xffffffff06177890 */ /* 0x000fe4000fffe0ff */
[----:B------:R-:W-:-:S02]  /*3c20*/  UPRMT UR28, URZ, 0x654, UR4 ;  /* 0x00000654ff1c7896 */ /* 0x000fc40008000004 */
[----:B------:R-:W-:Y:S01]  /*3c30*/  UISETP.GE.AND UP3, UPT, UR6, 0x1, UPT ;  /* 0x000000010600788c */ /* 0x000fe2000bf66270 */
[C---:B--2---:R-:W-:Y:S01]  /*3c40*/  VIADD R3, R9.reuse, 0x40 ;  /* 0x0000004009037836 */ /* 0x044fe20000000000 */
[----:B------:R-:W-:-:S04]  /*3c50*/  LOP3.LUT R2, R9, 0xffff, RZ, 0xc0, !PT ;  /* 0x0000ffff09027812 */ /* 0x000fc800078ec0ff */
[----:B------:R-:W-:-:S05]  /*3c60*/  LOP3.LUT R3, R3, 0xffff, RZ, 0xc0, !PT ;  /* 0x0000ffff03037812 */ /* 0x000fca00078ec0ff */
[----:B------:R1:W-:Y:S02]  /*3c70*/  STL.64 [R1], R2 ;  /* 0x0000000201007387 */ /* 0x0003e40000100a00 */
[----:B-1----:R-:W-:-:S07]  /*3c80*/  CS2R R2, SRZ ;  /* 0x0000000000027805 */ /* 0x002fce000001ff00 */
.L_x_66:
[----:B-1----:R-:W-:-:S04]  /*3c90*/  SHF.L.U32 R5, R3, 0x1f, RZ ;  /* 0x0000001f03057819 */ /* 0x002fc800000006ff */
[----:B------:R-:W1:Y:S02]  /*3ca0*/  SYNCS.PHASECHK.TRANS64.TRYWAIT P0, [UR18+0x140], R5 ;  /* 0x00014005ff0075a7 */ /* 0x000e640008001112 */
[----:B-12-4-:R-:W-:Y:S05]  /*3cb0*/  @!P0 BRA `(.L_x_60) ;  /* 0x0000005000888947 */ /* 0x016fea0003800000 */
.L_x_159:
[----:B-1----:R-:W1:Y:S01]  /*3cc0*/  LDS.128 R4, [UR18+0x180] ;  /* 0x00018012ff047984 */ /* 0x002e620008000c00 */
[----:B------:R-:W-:Y:S01]  /*3cd0*/  ULEA UR22, UR21, UR18, 0x3 ;  /* 0x0000001215167291 */ /* 0x000fe2000f8e18ff */
[----:B------:R-:W-:Y:S01]  /*3ce0*/  SHF.L.U32 R0, R8, 0x1f, RZ ;  /* 0x0000001f08007819 */ /* 0x000fe200000006ff */
[----:B------:R-:W-:Y:S01]  /*3cf0*/  @!PT LDS RZ, [RZ] ;  /* 0x00000000fffff984 */ /* 0x000fe20000000800 */
[----:B------:R-:W-:Y:S01]  /*3d00*/  @!PT LDS RZ, [RZ] ;  /* 0x00000000fffff984 */ /* 0x000fe20000000800 */
[----:B------:R-:W-:Y:S01]  /*3d10*/  @!PT LDS RZ, [RZ] ;  /* 0x00000000fffff984 */ /* 0x000fe20000000800 */
[----:B------:R-:W-:Y:S01]  /*3d20*/  @!PT LDS RZ, [RZ] ;  /* 0x00000000fffff984 */ /* 0x000fe20000000800 */
[----:B------:R2:W-:Y:S06]  /*3d30*/  MEMBAR.ALL.CTA ;  /* 0x0000000000007992 */ /* 0x0005ec0000008000 */
[----:B--2---:R-:W2:Y:S02]  /*3d40*/  FENCE.VIEW.ASYNC.S ;  /* 0x00000000000073c6 */ /* 0x004ea40000000000 */
[----:B--2---:R-:W-:Y:S01]  /*3d50*/  SYNCS.ARRIVE.TRANS64.RED.A1T0 RZ, [UR28], RZ ;  /* 0x000000ffffff79a7 */ /* 0x004fe2000810041c */
[----:B------:R-:W2:Y:S01]  /*3d60*/  SYNCS.PHASECHK.TRANS64.TRYWAIT P0, [UR22+0x160], R0 ;  /* 0x00016000ff0075a7 */ /* 0x000ea20008001116 */
[----:B-1----:R-:W-:Y:S01]  /*3d70*/  LOP3.LUT P2, RZ, R6, 0x1, RZ, 0xc0, !PT ;  /* 0x0000000106ff7812 */ /* 0x002fe2000784c0ff */
[----:B--2---:R-:W-:-:S12]  /*3d80*/  @!P0 BRA `(.L_x_61) ;  /* 0x00000050006c8947 */ /* 0x004fd80003800000 */
.L_x_161:
[----:B------:R-:W-:Y:S05]  /*3d90*/  BRA.U !UP3, `(.L_x_62) ;  /* 0x000000010bc87547 */ /* 0x000fea000b800000 */
[----:B-1----:R-:W-:Y:S01]  /*3da0*/  IMAD.U32 R0, RZ, RZ, UR21 ;  /* 0x00000015ff007e24 */ /* 0x002fe2000f8e00ff */
[----:B------:R-:W-:-:S04]  /*3db0*/  ULEA UR4, UR17, UR18, 0x3 ;  /* 0x0000001211047291 */ /* 0x000fc8000f8e18ff */
[----:B------:R-:W-:Y:S02]  /*3dc0*/  LEA R4, R0, R1, 0x2 ;  /* 0x0000000100047211 */ /* 0x000fe400078e10ff */
[----:B------:R-:W-:-:S04]  /*3dd0*/  SHF.L.U32 R0, R2, 0x1f, RZ ;  /* 0x0000001f02007819 */ /* 0x000fc800000006ff */
[----:B------:R-:W5:Y:S01]  /*3de0*/  LDL R4, [R4] ;  /* 0x0000000004047983 */ /* 0x000f620000100800 */
[----:B------:R1:W2:Y:S01]  /*3df0*/  SYNCS.PHASECHK.TRANS64.TRYWAIT P1, [UR4], R0 ;  /* 0x00000000ff0075a7 */ /* 0x0002a20008021104 */
[----:B------:R-:W-:Y:S01]  /*3e00*/  UPLOP3.LUT UP2, UPT, UPT, UPT, UPT, 0x40, 0x4 ;  /* 0x000000000004789c */ /* 0x000fe20003f4e870 */
[----:B------:R-:W-:Y:S01]  /*3e10*/  UMOV UR15, UR23 ;  /* 0x00000017000f7c82 */ /* 0x000fe20008000000 */
[----:B------:R-:W-:-:S09]  /*3e20*/  UMOV UR8, UR17 ;  /* 0x0000001100087c82 */ /* 0x000fd20008000000 */
.L_x_65:
[----:B------:R-:W-:Y:S01]  /*3e30*/  ULEA UR16, UR8, UR18, 0x3 ;  /* 0x0000001208107291 */ /* 0x000fe2000f8e18ff */
[----:B--234-:R-:W-:Y:S11]  /*3e40*/  @P1 BRA `(.L_x_63) ;  /* 0x00000000000c1947 */ /* 0x01cff60003800000 */
[----:B------:R-:W-:Y:S04]  /*3e50*/  SHF.L.U32 R5, R2, 0x1f, RZ ;  /* 0x0000001f02057819 */ /* 0x000fe800000006ff */
[----:B------:R-:W2:Y:S02]  /*3e60*/  SYNCS.PHASECHK.TRANS64.TRYWAIT P0, [UR16], R5 ;  /* 0x00000005ff0075a7 */ /* 0x000ea40008001110 */
[----:B--2---:R-:W-:Y:S05]  /*3e70*/  @!P0 BRA `(.L_x_64) ;  /* 0x0000005000488947 */ /* 0x004fea0003800000 */
.L_x_63:
[----:B------:R-:W-:Y:S01]  /*3e80*/  UISETP.NE.AND UP0, UPT, UR15, URZ, UPT ;  /* 0x000000ff0f00728c */ /* 0x000fe2000bf05270 */
[----:B------:R-:W-:Y:S01]  /*3e90*/  PLOP3.LUT P1, PT, PT, PT, PT, 0x80, 0x8 ;  /* 0x000000000008781c */ /* 0x000fe20003f2f070 */
[----:B------:R-:W-:Y:S02]  /*3ea0*/  UIADD3 UR4, UPT, UPT, UR8, 0x1, URZ ;  /* 0x0000000108047890 */ /* 0x000fe4000fffe0ff */
[----:B------:R-:W-:Y:S02]  /*3eb0*/  ULEA UR10, UR8, UR20, 0x8 ;  /* 0x00000014080a7291 */ /* 0x000fe4000f8e40ff */
[----:B------:R-:W-:Y:S01]  /*3ec0*/  UISETP.NE.AND UP1, UPT, UR4, 0x10, UPT ;  /* 0x000000100400788c */ /* 0x000fe2000bf25270 */
[----:B------:R-:W-:Y:S01]  /*3ed0*/  PLOP3.LUT P0, PT, PT, PT, UP0, 0x80, 0x8 ;  /* 0x000000000008781c */ /* 0x000fe20003f0f008 */
[----:B------:R-:W-:Y:S02]  /*3ee0*/  ULEA UR8, UR8, UR19, 0x9 ;  /* 0x0000001308087291 */ /* 0x000fe4000f8e48ff */
[----:B------:R-:W-:Y:S02]  /*3ef0*/  USEL UR5, URZ, 0x1, UP1 ;  /* 0x00000001ff057887 */ /* 0x000fe40008800000 */
[----:B------:R-:W-:Y:S02]  /*3f00*/  USEL UR17, UR4, URZ, UP1 ;  /* 0x000000ff04117287 */ /* 0x000fe40008800000 */
[----:B------:R-:W-:Y:S02]  /*3f10*/  UIADD3 UR12, UPT, UPT, UR10, 0x80, URZ ;  /* 0x000000800a0c7890 */ /* 0x000fe4000fffe0ff */
[----:B------:R-:W-:Y:S01]  /*3f20*/  @UP0 ULEA UR4, UR17, UR18, 0x3 ;  /* 0x0000001211040291 */ /* 0x000fe2000f8e18ff */
[----:B------:R-:W-:Y:S01]  /*3f30*/  LOP3.LUT R2, R2, UR5, RZ, 0x3c, !PT ;  /* 0x0000000502027c12 */ /* 0x000fe2000f8e3cff */
[----:B------:R-:W-:Y:S02]  /*3f40*/  UIADD3 UR6, UPT, UPT, UR8, 0x2, URZ ;  /* 0x0000000208067890 */ /* 0x000fe4000fffe0ff */
[----:B------:R-:W-:Y:S01]  /*3f50*/  UIADD3 UR5, UPT, UPT, UR16, 0x80, URZ ;  /* 0x0000008010057890 */ /* 0x000fe2000fffe0ff */
[----:B-1----:R-:W-:Y:S01]  /*3f60*/  @P0 SHF.L.U32 R0, R2, 0x1f, RZ ;  /* 0x0000001f02000819 */ /* 0x002fe200000006ff */
[----:B------:R-:W-:Y:S01]  /*3f70*/  UMOV UR11, 0x40004040 ;  /* 0x40004040000b7882 */ /* 0x000fe20000000000 */
[----:B------:R-:W-:Y:S01]  /*3f80*/  UMOV UR9, 0x80004020 ;  /* 0x8000402000097882 */ /* 0x000fe20000000000 */
[----:B------:R-:W-:Y:S01]  /*3f90*/  UMOV UR13, 0x40004040 ;  /* 0x40004040000d7882 */ /* 0x000fe20000000000 */
[----:B------:R3:W4:Y:S01]  /*3fa0*/  @P0 SYNCS.PHASECHK.TRANS64.TRYWAIT P1, [UR4], R0 ;  /* 0x00000000ff0005a7 */ /* 0x0007220008021104 */
[----:B------:R-:W-:Y:S11]  /*3fb0*/  ELECT P0, URZ, PT ;  /* 0x0000000000ff782f */ /* 0x000ff60003800000 */
[----:B------:R-:W-:Y:S02]  /*3fc0*/  @!UPT UIADD3 URZ, UPT, UPT, URZ, URZ, URZ ;  /* 0x000000fffffff290 */ /* 0x000fe4000fffe0ff */
[C---:B-----5:R-:W-:Y:S02]  /*3fd0*/  @P0 R2UR.BROADCAST UR4, R4.reuse ;  /* 0x00000000040402ca */ /* 0x060fe400008e0000 */
[----:B------:R-:W-:Y:S11]  /*3fe0*/  ELECT P0, URZ, PT ;  /* 0x0000000000ff782f */ /* 0x000ff60003800000 */
[----:B------:R-:W-:Y:S02]  /*3ff0*/  @!UPT UIADD3 URZ, UPT, UPT, URZ, URZ, URZ ;  /* 0x000000fffffff290 */ /* 0x000fe4000fffe0ff */
[----:B------:R-:W-:Y:S01]  /*4000*/  @P0 R2UR.BROADCAST UR14, R4 ;  /* 0x00000000040e02ca */ /* 0x000fe200008e0000 */
[----:B------:R-:W-:Y:S01]  /*4010*/  UMOV UR7, 0x80004020 ;  /* 0x8000402000077882 */ /* 0x000fe20000000000 */
[----:B------:R1:W-:Y:S01]  /*4020*/  UTCHMMA gdesc[UR8], gdesc[UR10], tmem[UR4], tmem[UR26], idesc[UR27], UP2 ;  /* 0x00ff1a0a080075ea */ /* 0x0003e20009000004 */
[----:B------:R-:W-:Y:S10]  /*4030*/  UPLOP3.LUT UP2, UPT, UPT, UPT, UPT, 0x80, 0x8 ;  /* 0x000000000008789c */ /* 0x000ff40003f4f070 */
[----:B------:R3:W-:Y:S01]  /*4040*/  UTCHMMA gdesc[UR6], gdesc[UR12], tmem[UR14], tmem[UR24], idesc[UR25], UPT ;  /* 0x00ff180c060075ea */ /* 0x0007e2000b80000e */
[----:B------:R3:W-:Y:S01]  /*4050*/  UTCBAR [UR5], URZ ;  /* 0x000000ff050073e9 */ /* 0x0007e200080000ff */
[----:B-1----:R-:W-:Y:S02]  /*4060*/  UIADD3 UR4, UPT, UPT, UR15, 0x1, URZ ;  /* 0x000000010f047890 */ /* 0x002fe4000fffe0ff */
[----:B------:R-:W-:Y:S02]  /*4070*/  UIADD3 UR9, UPT, UPT, UR15, -0x1, URZ ;  /* 0xffffffff0f097890 */ /* 0x000fe4000fffe0ff */
[----:B------:R-:W-:Y:S01]  /*4080*/  UISETP.GT.U32.AND UP0, UPT, UR4, 0x1, UPT ;  /* 0x000000010400788c */ /* 0x000fe2000bf04070 */
[----:B------:R-:W-:Y:S04]  /*4090*/  UMOV UR8, UR17 ;  /* 0x0000001100087c82 */ /* 0x000fe80008000000 */
[----:B------:R-:W-:Y:S04]  /*40a0*/  UMOV UR15, UR9 ;  /* 0x00000009000f7c82 */ /* 0x000fe80008000000 */
[----:B------:R-:W-:Y:S05]  /*40b0*/  BRA.U UP0, `(.L_x_65) ;  /* 0xfffffffd005c7547 */ /* 0x000fea000b83ffff */
.L_x_62:
[----:B------:R-:W-:Y:S01]  /*40c0*/  UIADD3 UR4, UPT, UPT, UR21, 0x1, URZ ;  /* 0x0000000115047890 */ /* 0x000fe2000fffe0ff */
[----:B------:R-:W-:Y:S01]  /*40d0*/  LOP3.LUT R3, R3, 0x1, RZ, 0x3c, !PT ;  /* 0x0000000103037812 */ /* 0x000fe200078e3cff */
[----:B---3--:R-:W-:Y:S02]  /*40e0*/  UIADD3 UR5, UPT, UPT, UR22, 0x150, URZ ;  /* 0x0000015016057890 */ /* 0x008fe4000fffe0ff */
[----:B------:R-:W-:-:S04]  /*40f0*/  UISETP.NE.AND UP0, UPT, UR4, 0x2, UPT ;  /* 0x000000020400788c */ /* 0x000fc8000bf05270 */
[----:B------:R-:W-:Y:S02]  /*4100*/  USEL UR6, URZ, 0x1, UP0 ;  /* 0x00000001ff067887 */ /* 0x000fe40008000000 */
[----:B------:R-:W-:Y:S01]  /*4110*/  USEL UR21, UR4, URZ, UP0 ;  /* 0x000000ff04157287 */ /* 0x000fe20008000000 */
[----:B------:R2:W-:Y:S03]  /*4120*/  UTCBAR [UR5], URZ ;  /* 0x000000ff050073e9 */ /* 0x0005e600080000ff */
[----:B------:R-:W-:Y:S01]  /*4130*/  LOP3.LUT R8, R8, UR6, RZ, 0x3c, !PT ;  /* 0x0000000608087c12 */ /* 0x000fe2000f8e3cff */
[----:B------:R-:W-:Y:S07]  /*4140*/  @P2 BRA `(.L_x_66) ;  /* 0xfffffff800d02947 */ /* 0x000fee000383ffff */
[----:B------:R-:W3:Y:S01]  /*4150*/  S2UR UR6, SR_CgaCtaId ;  /* 0x00000000000679c3 */ /* 0x000ee20000008800 */
[----:B------:R-:W-:Y:S01]  /*4160*/  ELECT P0, URZ, PT ;  /* 0x0000000000ff782f */ /* 0x000fe20003800000 */
[----:B-1----:R-:W-:Y:S01]  /*4170*/  IMAD.MOV.U32 R0, RZ, RZ, 0x1 ;  /* 0x00000001ff007424 */ /* 0x002fe200078e00ff */
[----:B------:R-:W-:Y:S01]  /*4180*/  UIADD3 UR18, UPT, UPT, UR18, 0x160, URZ ;  /* 0x0000016012127890 */ /* 0x000fe2000fffe0ff */
[----:B------:R-:W-:Y:S01]  /*4190*/  SHF.L.U32 R3, R8, 0x1f, RZ ;  /* 0x0000001f08037819 */ /* 0x000fe200000006ff */
[----:B------:R-:W-:-:S03]  /*41a0*/  UMOV UR4, 0x40 ;  /* 0x0000004000047882 */ /* 0x000fc60000000000 */
[----:B------:R-:W-:Y:S01]  /*41b0*/  UVIRTCOUNT.DEALLOC.SMPOOL 0x80 ;  /* 0x000000800000784c */ /* 0x000fe20000000000 */
[----:B---3--:R-:W-:Y:S02]  /*41c0*/  ULEA UR6, UR6, UR4, 0x18 ;  /* 0x0000000406067291 */ /* 0x008fe4000f8ec0ff */
[----:B------:R-:W-:-:S07]  /*41d0*/  ULEA UR4, UR21, UR18, 0x3 ;  /* 0x0000001215047291 */ /* 0x000fce000f8e18ff */
[----:B------:R1:W-:Y:S02]  /*41e0*/  @P0 STS.U8 [UR6+0x1c], R0 ;  /* 0x00001c00ff000988 */ /* 0x0003e40008000006 */
[----:B------:R-:W3:Y:S02]  /*41f0*/  SYNCS.PHASECHK.TRANS64.TRYWAIT P0, [UR4], R3 ;  /* 0x00000003ff0075a7 */ /* 0x000ee40008001104 */
[----:B-1-3--:R-:W-:Y:S05]  /*4200*/  @!P0 BRA `(.L_x_67) ;  /* 0x0000004c007c8947 */ /* 0x00afea0003800000 */
.L_x_164:
[----:B------:R-:W-:-:S04]  /*4210*/  UIADD3 UR4, UPT, UPT, UR21, 0x1, URZ ;  /* 0x0000000115047890 */ /* 0x000fc8000fffe0ff */
[----:B------:R-:W-:-:S04]  /*4220*/  UISETP.NE.AND UP0, UPT, UR4, 0x2, UPT ;  /* 0x000000020400788c */ /* 0x000fc8000bf05270 */
[----:B--2---:R-:W-:Y:S02]  /*4230*/  USEL UR5, URZ, 0x1, UP0 ;  /* 0x00000001ff057887 */ /* 0x004fe40008000000 */
[----:B------:R-:W-:-:S04]  /*4240*/  USEL UR4, UR4, URZ, UP0 ;  /* 0x000000ff04047287 */ /* 0x000fc80008000000 */
[----:B------:R-:W-:Y:S01]  /*4250*/  ULEA UR4, UR4, UR18, 0x3 ;  /* 0x0000001204047291 */ /* 0x000fe2000f8e18ff */
[----:B-1----:R-:W-:-:S04]  /*4260*/  LOP3.LUT R3, R8, UR5, RZ, 0x3c, !PT ;  /* 0x0000000508037c12 */ /* 0x002fc8000f8e3cff */
[----:B------:R-:W-:-:S04]  /*4270*/  SHF.L.U32 R3, R3, 0x1f, RZ ;  /* 0x0000001f03037819 */ /* 0x000fc800000006ff */
[----:B------:R-:W1:Y:S02]  /*4280*/  SYNCS.PHASECHK.TRANS64.TRYWAIT P0, [UR4], R3 ;  /* 0x00000003ff0075a7 */ /* 0x000e640008001104 */
[----:B-1----:R-:W-:Y:S05]  /*4290*/  @!P0 BRA `(.L_x_68) ;  /* 0x0000004c00708947 */ /* 0x002fea0003800000 */
.L_x_166:
[----:B------:R-:W-:Y:S01]  /*42a0*/  NOP ;  /* 0x0000000000007918 */ /* 0x000fe20000000000 */
[----:B-1----:R-:W1:Y:S01]  /*42b0*/  LDS R0, [UR6+0x14] ;  /* 0x00001406ff007984 */ /* 0x002e620008000800 */
[----:B------:R-:W-:Y:S01]  /*42c0*/  LOP3.LUT R2, R9, 0xffff, RZ, 0xc0, !PT ;  /* 0x0000ffff09027812 */ /* 0x000fe200078ec0ff */
[----:B------:R-:W-:Y:S02]  /*42d0*/  IMAD.MOV.U32 R3, RZ, RZ, 0xffff ;  /* 0x0000ffffff037424 */ /* 0x000fe400078e00ff */
[----:B------:R-:W-:Y:S01]  /*42e0*/  IMAD.MOV.U32 R5, RZ, RZ, 0x1 ;  /* 0x00000001ff057424 */ /* 0x000fe200078e00ff */
[----:B------:R-:W-:-:S04]  /*42f0*/  SHF.R.U32.HI R2, RZ, 0x5, R2 ;  /* 0x00000005ff027819 */ /* 0x000fc80000011602 */
[-C--:B------:R-:W-:Y:S02]  /*4300*/  SHF.L.U32 R3, R3, R2.reuse, RZ ;  /* 0x0000000203037219 */ /* 0x080fe400000006ff */
[----:B------:R-:W-:Y:S02]  /*4310*/  SHF.L.U32 R5, R5, R2, RZ ;  /* 0x0000000205057219 */ /* 0x000fe400000006ff */
[----:B-1----:R-:W-:-:S04]  /*4320*/  LOP3.LUT R0, R0, R3, RZ, 0xc0, !PT ;  /* 0x0000000300007212 */ /* 0x002fc800078ec0ff */
[----:B------:R-:W-:-:S13]  /*4330*/  ISETP.NE.AND P0, PT, R0, R3, PT ;  /* 0x000000030000720c */ /* 0x000fda0003f05270 */
[----:B------:R-:W-:Y:S05]  /*4340*/  @P0 BRA `(.L_x_69) ;  /* 0x00000000005c0947 */ /* 0x000fea0003800000 */
[----:B------:R-:W1:Y:S02]  /*4350*/  LDS R0, [UR6+0x18] ;  /* 0x00001806ff007984 */ /* 0x000e640008000800 */
[----:B-1----:R-:W-:-:S04]  /*4360*/  LOP3.LUT R0, R0, R5, RZ, 0xc0, !PT ;  /* 0x0000000500007212 */ /* 0x002fc800078ec0ff */
[----:B------:R-:W-:-:S13]  /*4370*/  ISETP.NE.AND P0, PT, R0, R5, PT ;  /* 0x000000050000720c */ /* 0x000fda0003f05270 */
[----:B------:R-:W-:Y:S05]  /*4380*/  @P0 BRA `(.L_x_70) ;  /* 0x0000000000400947 */ /* 0x000fea0003800000 */
[----:B------:R-:W-:Y:S01]  /*4390*/  R2UR UR4, R3 ;  /* 0x00000000030472ca */ /* 0x000fe200000e0000 */
[----:B------:R-:W1:Y:S01]  /*43a0*/  S2R R2, SR_LANEID ;  /* 0x0000000000027919 */ /* 0x000e620000000000 */
[----:B------:R-:W-:-:S04]  /*43b0*/  LOP3.LUT R5, RZ, R5, RZ, 0x33, !PT ;  /* 0x00000005ff057212 */ /* 0x000fc800078e33ff */
[----:B------:R-:W2:Y:S07]  /*43c0*/  REDUX UR7, R5 ;  /* 0x00000000050773c4 */ /* 0x000eae0000000000 */
[----:B------:R-:W-:-:S03]  /*43d0*/  ULOP3.LUT UR5, URZ, UR4, URZ, 0x33, !UPT ;  /* 0x00000004ff057292 */ /* 0x000fc6000f8e33ff */
[----:B------:R-:W-:Y:S02]  /*43e0*/  VOTEU.ANY UR4, UPT, PT ;  /* 0x0000000000047886 */ /* 0x000fe400038e0100 */
[----:B------:R-:W-:Y:S01]  /*43f0*/  UFLO.U32 UR4, UR4 ;  /* 0x00000004000472bd */ /* 0x000fe200080e0000 */
[----:B------:R-:W-:-:S04]  /*4400*/  IMAD.U32 R0, RZ, RZ, UR5 ;  /* 0x00000005ff007e24 */ /* 0x000fc8000f8e00ff */
[----:B------:R-:W3:Y:S02]  /*4410*/  REDUX UR8, R0 ;  /* 0x00000000000873c4 */ /* 0x000ee40000000000 */
[----:B------:R1:W-:Y:S02]  /*4420*/  UTCATOMSWS.AND URZ, UR5 ;  /* 0x0000000500ff79e3 */ /* 0x0003e40008000000 */
[----:B-1----:R-:W-:Y:S01]  /*4430*/  ISETP.EQ.U32.AND P0, PT, R2, UR4, PT ;  /* 0x0000000402007c0c */ /* 0x002fe2000bf02070 */
[----:B--2---:R-:W-:Y:S02]  /*4440*/  IMAD.U32 R2, RZ, RZ, UR7 ;  /* 0x00000007ff027e24 */ /* 0x004fe4000f8e00ff */
[----:B---3--:R-:W-:-:S10]  /*4450*/  IMAD.U32 R3, RZ, RZ, UR8 ;  /* 0x00000008ff037e24 */ /* 0x008fd4000f8e00ff */
[----:B------:R1:W-:Y:S04]  /*4460*/  @P0 ATOMS.AND RZ, [UR6+0x14], R3 ;  /* 0x00001403ffff098c */ /* 0x0003e8000a800006 */
[----:B------:R1:W-:Y:S01]  /*4470*/  @P0 ATOMS.AND RZ, [UR6+0x18], R2 ;  /* 0x00001802ffff098c */ /* 0x0003e2000a800006 */
[----:B------:R-:W-:Y:S05]  /*4480*/  BRA `(.L_x_71) ;  /* 0x0000000000147947 */ /* 0x000fea0003800000 */
.L_x_70:
[----:B------:R-:W-:Y:S02]  /*4490*/  MOV R2, 0x44b0 ;  /* 0x000044b000027802 */ /* 0x000fe40000000f00 */
[----:B----45:R-:W-:Y:S05]  /*44a0*/  CALL.REL.NOINC `($__internal_0_$__cuda_sm10x_tcgen05_guardrail_trap_col_being_dealloced_not_returned_by_alloc) ;  /* 0x0000004c00e47944 */ /* 0x030fea0003c00000 */
[----:B------:R-:W-:Y:S05]  /*44b0*/  BRA `(.L_x_71) ;  /* 0x0000000000087947 */ /* 0x000fea0003800000 */
.L_x_69:
[----:B------:R-:W-:Y:S02]  /*44c0*/  MOV R2, 0x44e0 ;  /* 0x000044e000027802 */ /* 0x000fe40000000f00 */
[----:B----45:R-:W-:Y:S05]  /*44d0*/  CALL.REL.NOINC `($__internal_2_$__cuda_sm10x_tcgen05_guardrail_trap_unallocated_columns_being_dealloced) ;  /* 0x0000004c00f07944 */ /* 0x030fea0003c00000 */
.L_x_71:
[----:B------:R-:W-:Y:S01]  /*44e0*/  NOP ;  /* 0x0000000000007918 */ /* 0x000fe20000000000 */
[----:B------:R-:W-:Y:S05]  /*44f0*/  EXIT ;  /* 0x000000000000794d */ /* 0x000fea0003800000 */
.L_x_55:
[----:B------:R-:W-:-:S09]  /*4500*/  UISETP.NE.OR UP0, UPT, UR15, 0x3, !UP2 ;  /* 0x000000030f00788c */ /* 0x000fd2000d705670 */
[----:B------:R-:W-:Y:S05]  /*4510*/  BRA.U UP0, `(.L_x_72) ;  /* 0x0000001100747547 */ /* 0x000fea000b800000 */
[----:B------:R-:W2:Y:S01]  /*4520*/  LDC.64 R2, c[0x0][0x988] ;  /* 0x00026200ff027b82 */ /* 0x000ea20000000a00 */
[----:B------:R-:W3:Y:S01]  /*4530*/  LDCU UR27, c[0x0][0x370] ;  /* 0x00006e00ff1b77ac */ /* 0x000ee20008000800 */
[----:B------:R-:W-:Y:S01]  /*4540*/  R2UR UR45, R84 ;  /* 0x00000000542d72ca */ /* 0x000fe200000e0000 */
[----:B------:R-:W-:Y:S01]  /*4550*/  IMAD.MOV.U32 R11, RZ, RZ, 0x1 ;  /* 0x00000001ff0b7424 */ /* 0x000fe200078e00ff */
[----:B------:R-:W-:Y:S01]  /*4560*/  R2UR UR44, R85 ;  /* 0x00000000552c72ca */ /* 0x000fe200000e0000 */
[----:B------:R-:W4:Y:S01]  /*4570*/  LDCU.128 UR28, c[0x0][0xc10] ;  /* 0x00018200ff1c77ac */ /* 0x000f220008000c00 */
[----:B------:R-:W-:Y:S02]  /*4580*/  IMAD.MOV.U32 R10, RZ, RZ, RZ ;  /* 0x000000ffff0a7224 */ /* 0x000fe400078e00ff */
[----:B------:R-:W1:Y:S01]  /*4590*/  S2UR UR6, SR_CgaCtaId ;  /* 0x00000000000679c3 */ /* 0x000e620000008800 */
[----:B------:R-:W4:Y:S01]  /*45a0*/  LDCU UR26, c[0x0][0x374] ;  /* 0x00006e80ff1a77ac */ /* 0x000f220008000800 */
[----:B------:R-:W-:Y:S01]  /*45b0*/  IMAD.MOV.U32 R9, RZ, RZ, 0x2000 ;  /* 0x00002000ff097424 */ /* 0x000fe200078e00ff */
[----:B------:R-:W3:Y:S05]  /*45c0*/  LDCU.128 UR32, c[0x0][0xa80] ;  /* 0x00015000ff2077ac */ /* 0x000eea0008000c00 */
[----:B------:R-:W3:Y:S01]  /*45d0*/  LDC.64 R12, c[0x0][0x348] ;  /* 0x0000d200ff0c7b82 */ /* 0x000ee20000000a00 */
[----:B------:R-:W3:Y:S01]  /*45e0*/  LDCU UR17, c[0x0][0xc0c] ;  /* 0x00018180ff1177ac */ /* 0x000ee20008000800 */
[----:B------:R-:W3:Y:S01]  /*45f0*/  LDCU UR47, c[0x0][0xc20] ;  /* 0x00018400ff2f77ac */ /* 0x000ee20008000800 */
[----:B--2---:R-:W-:Y:S01]  /*4600*/  ISETP.NE.U32.AND P0, PT, R2, RZ, PT ;  /* 0x000000ff0200720c */ /* 0x004fe20003f05070 */
[----:B------:R-:W2:Y:S03]  /*4610*/  LDCU UR4, c[0x0][0xc30] ;  /* 0x00018600ff0477ac */ /* 0x000ea60008000800 */
[----:B------:R-:W-:Y:S01]  /*4620*/  ISETP.NE.AND.EX P0, PT, R3, RZ, PT, P0 ;  /* 0x000000ff0300720c */ /* 0x000fe20003f05300 */
[----:B------:R-:W2:Y:S01]  /*4630*/  LDCU.128 UR40, c[0x0][0xa90] ;  /* 0x00015200ff2877ac */ /* 0x000ea20008000c00 */
[----:B------:R-:W2:Y:S01]  /*4640*/  LDC.64 R2, c[0x0][0x990] ;  /* 0x00026400ff027b82 */ /* 0x000ea20000000a00 */
[----:B------:R-:W-:Y:S01]  /*4650*/  UMOV UR24, 0x400 ;  /* 0x0000040000187882 */ /* 0x000fe20000000000 */
[----:B----4-:R-:W-:-:S02]  /*4660*/  UIMAD.WIDE.U32 UR8, UR26, UR31, URZ ;  /* 0x0000001f1a0872a5 */ /* 0x010fc4000f8e00ff */
[----:B-1----:R-:W-:Y:S02]  /*4670*/  ULEA UR24, UR6, UR24, 0x18 ;  /* 0x0000001806187291 */ /* 0x002fe4000f8ec0ff */
[----:B---3--:R-:W-:Y:S02]  /*4680*/  UIMAD.WIDE.U32 UR6, UR27, UR28, URZ ;  /* 0x0000001c1b0672a5 */ /* 0x008fe4000f8e00ff */
[----:B------:R-:W-:Y:S02]  /*4690*/  UISETP.NE.AND UP5, UPT, UR32, 0x1, UPT ;  /* 0x000000012000788c */ /* 0x000fe4000bfa5270 */
[----:B------:R-:W-:Y:S02]  /*46a0*/  UIADD3 UR36, UPT, UPT, UR24, 0x148, URZ ;  /* 0x0000014818247890 */ /* 0x000fe4000fffe0ff */
[----:B------:R-:W-:Y:S01]  /*46b0*/  UISETP.GE.AND UP0, UPT, UR39, 0x1, UPT ;  /* 0x000000012700788c */ /* 0x000fe2000bf06270 */
[----:B------:R-:W-:Y:S01]  /*46c0*/  UMOV UR38, UR7 ;  /* 0x0000000700267c82 */ /* 0x000fe20008000000 */
[----:B------:R-:W-:Y:S01]  /*46d0*/  UMOV UR37, UR9 ;  /* 0x0000000900257c82 */ /* 0x000fe20008000000 */
[----:B------:R-:W-:-:S02]  /*46e0*/  UISETP.NE.AND UP1, UPT, UR17, 0x1, UPT ;  /* 0x000000011100788c */ /* 0x000fc4000bf25270 */
[----:B------:R-:W-:Y:S01]  /*46f0*/  UISETP.NE.AND UP0, UPT, UR30, 0x1, UPT ;  /* 0x000000011e00788c */ /* 0x000fe2000bf05270 */
[----:B------:R-:W-:Y:S01]  /*4700*/  UMOV UR23, URZ ;  /* 0x000000ff00177c82 */ /* 0x000fe20008000000 */
[----:B------:R-:W1:Y:S01]  /*4710*/  LDCU UR48, c[0x0][0xaa0] ;  /* 0x00015400ff3077ac */ /* 0x000e620008000800 */
[----:B------:R-:W-:Y:S02]  /*4720*/  UPLOP3.LUT UP4, UPT, UPT, UPT, UPT, 0x40, 0x4 ;  /* 0x000000000004789c */ /* 0x000fe40003f8e870 */
[----:B------:R-:W-:Y:S01]  /*4730*/  UISETP.NE.AND UP6, UPT, UR39, 0x1, UPT ;  /* 0x000000012700788c */ /* 0x000fe2000bfc5270 */
[----:B------:R-:W3:Y:S01]  /*4740*/  LDCU.64 UR18, c[0x0][0xc28] ;  /* 0x00018500ff1277ac */ /* 0x000ee20008000a00 */
[----:B--2---:R-:W-:Y:S02]  /*4750*/  UISETP.NE.AND UP2, UPT, UR4, 0x1, UPT ;  /* 0x000000010400788c */ /* 0x004fe4000bf45270 */
[----:B------:R-:W-:Y:S02]  /*4760*/  UPRMT UR36, URZ, 0x654, UR36 ;  /* 0x00000654ff247896 */ /* 0x000fe40008000024 */
[----:B------:R-:W-:-:S02]  /*4770*/  USHF.R.U32.HI UR38, URZ, UR29, UR38 ;  /* 0x0000001dff267299 */ /* 0x000fc40008011626 */
[----:B------:R-:W-:Y:S02]  /*4780*/  USHF.R.U32.HI UR37, URZ, UR47, UR37 ;  /* 0x0000002fff257299 */ /* 0x000fe40008011625 */
[----:B------:R-:W-:Y:S02]  /*4790*/  UISETP.NE.AND UP1, UPT, UR35, 0x1, UPT ;  /* 0x000000012300788c */ /* 0x000fe4000bf25270 */
[----:B------:R-:W-:Y:S01]  /*47a0*/  UISETP.NE.AND UP0, UPT, UR42, 0x1, UPT ;  /* 0x000000012a00788c */ /* 0x000fe2000bf05270 */
[----:B------:R-:W-:-:S10]  /*47b0*/  VOTEU.ANY UP5, P0 ;  /* 0x0000000000ff7886 */ /* 0x000fd400000a0100 */
.L_x_81:
[----:B------:R-:W-:Y:S04]  /*47c0*/  SHF.L.U32 R5, R10, 0x1f, RZ ;  /* 0x0000001f0a057819 */ /* 0x000fe800000006ff */
[----:B--2---:R-:W2:Y:S02]  /*47d0*/  SYNCS.PHASECHK.TRANS64.TRYWAIT P0, [UR24+0x140], R5 ;  /* 0x00014005ff0075a7 */ /* 0x004ea40008001118 */
[----:B--2---:R-:W-:Y:S05]  /*47e0*/  @!P0 BRA `(.L_x_73) ;  /* 0x0000004800348947 */ /* 0x004fea0003800000 */
.L_x_168:
[----:B--2---:R-:W2:Y:S01]  /*47f0*/  LDS.128 R4, [UR24+0x180] ;  /* 0x00018018ff047984 */ /* 0x004ea20008000c00 */
[----:B------:R-:W-:Y:S01]  /*4800*/  UISETP.GE.AND UP0, UPT, UR39, 0x1, UPT ;  /* 0x000000012700788c */ /* 0x000fe2000bf06270 */
[----:B------:R-:W-:Y:S01]  /*4810*/  @!PT LDS RZ, [RZ] ;  /* 0x00000000fffff984 */ /* 0x000fe20000000800 */
[----:B------:R-:W-:Y:S01]  /*4820*/  @!PT LDS RZ, [RZ] ;  /* 0x00000000fffff984 */ /* 0x000fe20000000800 */
[----:B------:R-:W-:Y:S01]  /*4830*/  @!PT LDS RZ, [RZ] ;  /* 0x00000000fffff984 */ /* 0x000fe20000000800 */
[----:B------:R-:W-:Y:S01]  /*4840*/  @!PT LDS RZ, [RZ] ;  /* 0x00000000fffff984 */ /* 0x000fe20000000800 */
[----:B------:R4:W-:Y:S06]  /*4850*/  MEMBAR.ALL.CTA ;  /* 0x0000000000007992 */ /* 0x0009ec0000008000 */
[----:B----4-:R-:W4:Y:S02]  /*4860*/  FENCE.VIEW.ASYNC.S ;  /* 0x00000000000073c6 */ /* 0x010f240000000000 */
[----:B----4-:R-:W-:Y:S01]  /*4870*/  SYNCS.ARRIVE.TRANS64.RED.A1T0 RZ, [UR36], RZ ;  /* 0x000000ffffff79a7 */ /* 0x010fe20008100424 */
[----:B--2---:R-:W-:Y:S11]  /*4880*/  LOP3.LUT P0, RZ, R6, 0x1, RZ, 0xc0, !PT ;  /* 0x0000000106ff7812 */ /* 0x004ff6000780c0ff */
[----:B------:R-:W-:Y:S02]  /*4890*/  @!UPT UIADD3 URZ, UPT, UPT, URZ, URZ, URZ ;  /* 0x000000fffffff290 */ /* 0x000fe4000fffe0ff */
[----:B------:R-:W-:Y:S01]  /*48a0*/  VOTEU.ANY UP1, P0 ;  /* 0x0000000000ff7886 */ /* 0x000fe20000020100 */
[----:B------:R-:W-:Y:S11]  /*48b0*/  PLOP3.LUT P0, PT, PT, PT, UP1, 0x80, 0x8 ;  /* 0x000000000008781c */ /* 0x000ff60003f0f018 */
[----:B------:R-:W-:Y:S02]  /*48c0*/  @!UPT UIADD3 URZ, UPT, UPT, URZ, URZ, URZ ;  /* 0x000000fffffff290 */ /* 0x000fe4000fffe0ff */
[----:B------:R-:W-:Y:S02]  /*48d0*/  @P0 MOV R8, R4 ;  /* 0x0000000400080202 */ /* 0x000fe40000000f00 */
[----:B------:R-:W-:Y:S02]  /*48e0*/  @P0 LOP3.LUT R0, R5, 0xffff, RZ, 0xc0, !PT ;  /* 0x0000ffff05000812 */ /* 0x000fe400078ec0ff */
[----:B------:R-:W-:Y:S02]  /*48f0*/  @P0 R2UR UR5, R8 ;  /* 0x00000000080502ca */ /* 0x000fe400000e0000 */
[----:B------:R-:W-:Y:S11]  /*4900*/  @P0 R2UR UR4, R0 ;  /* 0x00000000000402ca */ /* 0x000ff600000e0000 */
[----:B------:R-:W-:Y:S02]  /*4910*/  @UP1 UMOV UR16, UR5 ;  /* 0x0000000500101c82 */ /* 0x000fe40008000000 */
[----:B------:R-:W-:Y:S01]  /*4920*/  @UP1 UMOV UR15, UR4 ;  /* 0x00000004000f1c82 */ /* 0x000fe20008000000 */
[----:B------:R-:W-:Y:S05]  /*4930*/  BRA.U !UP0, `(.L_x_74) ;  /* 0x0000000108b47547 */ /* 0x000fea000b800000 */
[----:B------:R-:W-:Y:S02]  /*4940*/  UIMAD.WIDE.U32 UR8, UR15, UR31, URZ ;  /* 0x0000001f0f0872a5 */ /* 0x000fe4000f8e00ff */
[----:B------:R-:W-:Y:S02]  /*4950*/  UP2UR UR14, UPR, URZ, 0x2 ;  /* 0x00000002ff0e7883 */ /* 0x000fe40008000000 */
[----:B------:R-:W-:Y:S02]  /*4960*/  UISETP.NE.AND UP1, UPT, UR30, 0x1, UPT ;  /* 0x000000011e00788c */ /* 0x000fe4000bf25270 */
[----:B------:R-:W-:Y:S02]  /*4970*/  UIMAD.WIDE.U32 UR10, UR16, UR28, URZ ;  /* 0x0000001c100a72a5 */ /* 0x000fe4000f8e00ff */
[----:B------:R-:W-:Y:S02]  /*4980*/  USEL UR4, UR26, UR37, !UP1 ;  /* 0x000000251a047287 */ /* 0x000fe4000c800000 */
[----:B------:R-:W-:Y:S02]  /*4990*/  UISETP.NE.AND UP0, UPT, UR17, 0x1, UPT ;  /* 0x000000011100788c */ /* 0x000fe4000bf05270 */
[----:B---3--:R-:W-:Y:S02]  /*49a0*/  UIMAD.WIDE.U32 UR12, UR4, UR18, URZ ;  /* 0x00000012040c72a5 */ /* 0x008fe4000f8e00ff */
[----:B------:R-:W-:Y:S01]  /*49b0*/  USEL UR7, UR27, UR38, !UP0 ;  /* 0x000000261b077287 */ /* 0x000fe2000c000000 */
[----:B------:R-:W-:Y:S02]  /*49c0*/  UMOV UR5, UR9 ;  /* 0x0000000900057c82 */ /* 0x000fe40008000000 */
[----:B------:R-:W-:Y:S02]  /*49d0*/  USHF.R.U32.HI UR6, URZ, UR47, UR5 ;  /* 0x0000002fff067299 */ /* 0x000fe40008011605 */
[----:B------:R-:W-:Y:S02]  /*49e0*/  UIMAD.WIDE.U32 UR20, UR7, UR18, URZ ;  /* 0x00000012071472a5 */ /* 0x000fe4000f8e00ff */
[----:B------:R-:W-:Y:S02]  /*49f0*/  USEL UR6, UR15, UR6, !UP1 ;  /* 0x000000060f067287 */ /* 0x000fe4000c800000 */
[----:B------:R-:W-:Y:S01]  /*4a00*/  UISETP.NE.AND UP1, UPT, UR14, URZ, UPT ;  /* 0x000000ff0e00728c */ /* 0x000fe2000bf25270 */
[----:B------:R-:W-:Y:S01]  /*4a10*/  UMOV UR5, UR11 ;  /* 0x0000000b00057c82 */ /* 0x000fe20008000000 */
[----:B------:R-:W-:Y:S02]  /*4a20*/  UIMAD.WIDE.U32 UR10, UR6, UR18, URZ ;  /* 0x00000012060a72a5 */ /* 0x000fe4000f8e00ff */
[----:B------:R-:W-:Y:S03]  /*4a30*/  USHF.R.U32.HI UR8, URZ, UR29, UR5 ;  /* 0x0000001dff087299 */ /* 0x000fe60008011605 */
[----:B------:R-:W-:Y:S02]  /*4a40*/  UMOV UR5, UR13 ;  /* 0x0000000d00057c82 */ /* 0x000fe40008000000 */
[----:B------:R-:W-:Y:S03]  /*4a50*/  @UP6 USHF.R.U32.HI UR4, URZ, UR19, UR5 ;  /* 0x00000013ff046299 */ /* 0x000fe60008011605 */
[----:B------:R-:W-:Y:S01]  /*4a60*/  UMOV UR5, UR21 ;  /* 0x0000001500057c82 */ /* 0x000fe20008000000 */
[----:B------:R-:W-:Y:S02]  /*4a70*/  UIMAD UR4, UR39, UR4, URZ ;  /* 0x00000004270472a4 */ /* 0x000fe4000f8e02ff */
[----:B------:R-:W-:Y:S02]  /*4a80*/  @UP6 USHF.R.U32.HI UR7, URZ, UR19, UR5 ;  /* 0x00000013ff076299 */ /* 0x000fe40008011605 */
[----:B------:R-:W-:Y:S02]  /*4a90*/  USEL UR5, UR16, UR8, !UP0 ;  /* 0x0000000810057287 */ /* 0x000fe4000c000000 */
[----:B------:R-:W-:Y:S02]  /*4aa0*/  UIMAD UR8, UR39, UR7, URZ ;  /* 0x00000007270872a4 */ /* 0x000fe4000f8e02ff */
[----:B------:R-:W-:Y:S03]  /*4ab0*/  UISETP.GE.AND UP0, UPT, UR6, UR4, UPT ;  /* 0x000000040600728c */ /* 0x000fe6000bf06270 */
[----:B------:R-:W-:Y:S01]  /*4ac0*/  UMOV UR4, UR11 ;  /* 0x0000000b00047c82 */ /* 0x000fe20008000000 */
[----:B------:R-:W-:Y:S02]  /*4ad0*/  UISETP.GE.OR UP0, UPT, UR5, UR8, UP0 ;  /* 0x000000080500728c */ /* 0x000fe40008706670 */
[----:B------:R-:W-:Y:S02]  /*4ae0*/  USHF.R.U32.HI UR4, URZ, UR19, UR4 ;  /* 0x00000013ff047299 */ /* 0x000fe40008011604 */
[----:B------:R-:W-:Y:S02]  /*4af0*/  UIMAD.WIDE.U32 UR8, UR5, UR18, URZ ;  /* 0x00000012050872a5 */ /* 0x000fe4000f8e00ff */
[----:B------:R-:W-:Y:S04]  /*4b00*/  USEL UR10, UR6, UR4, !UP6 ;  /* 0x00000004060a7287 */ /* 0x000fe8000f000000 */
[----:B------:R-:W-:Y:S01]  /*4b10*/  UIADD3 UR11, UPT, UPT, -UR10, URZ, URZ ;  /* 0x000000ff0a0b7290 */ /* 0x000fe2000fffe1ff */
[----:B------:R-:W-:Y:S02]  /*4b20*/  @!UP0 UMOV UR4, UR9 ;  /* 0x0000000900048c82 */ /* 0x000fe40008000000 */
[----:B------:R-:W-:Y:S02]  /*4b30*/  @!UP0 USHF.R.U32.HI UR4, URZ, UR19, UR4 ;  /* 0x00000013ff048299 */ /* 0x000fe40008011604 */
[----:B------:R-:W-:Y:S02]  /*4b40*/  UIMAD UR8, UR39, UR11, UR6 ;  /* 0x0000000b270872a4 */ /* 0x000fe4000f8e0206 */
[----:B------:R-:W-:Y:S04]  /*4b50*/  @!UP0 USEL UR4, UR5, UR4, !UP6 ;  /* 0x0000000405048287 */ /* 0x000fe8000f000000 */
[----:B------:R-:W-:Y:S02]  /*4b60*/  @!UP0 UIMAD UR8, UR7, UR8, UR4 ;  /* 0x00000008070882a4 */ /* 0x000fe4000f8e0204 */
[----:B------:R-:W-:Y:S02]  /*4b70*/  @!UP0 UIADD3 UR9, UPT, UPT, UR10, -UR4, URZ ;  /* 0x800000040a098290 */ /* 0x000fe4000fffe0ff */
[----:B------:R-:W-:Y:S02]  /*4b80*/  UIADD3 UR4, UPT, UPT, -UR5, URZ, URZ ;  /* 0x000000ff05047290 */ /* 0x000fe4000fffe1ff */
[----:B------:R-:W-:Y:S02]  /*4b90*/  UIADD3 UR7, UPT, UPT, -UR6, URZ, URZ ;  /* 0x000000ff06077290 */ /* 0x000fe4000fffe1ff */
[----:B------:R-:W-:Y:S02]  /*4ba0*/  @!UP0 UIMAD UR6, UR9, UR39, UR5 ;  /* 0x00000027090682a4 */ /* 0x000fe4000f8e0205 */
[----:B------:R-:W-:Y:S02]  /*4bb0*/  UIMAD UR16, UR17, UR4, UR16 ;  /* 0x00000004111072a4 */ /* 0x000fe4000f8e0210 */
[----:B------:R-:W-:Y:S01]  /*4bc0*/  UIMAD UR15, UR30, UR7, UR15 ;  /* 0x000000071e0f72a4 */ /* 0x000fe2000f8e020f */
[----:B------:R-:W-:Y:S02]  /*4bd0*/  @!UP0 UMOV UR5, UR8 ;  /* 0x0000000800058c82 */ /* 0x000fe40008000000 */
[----:B------:R-:W-:Y:S02]  /*4be0*/  UIMAD UR16, UR5, UR17, UR16 ;  /* 0x00000011051072a4 */ /* 0x000fe4000f8e0210 */
[----:B------:R-:W-:Y:S11]  /*4bf0*/  UIMAD UR15, UR6, UR30, UR15 ;  /* 0x0000001e060f72a4 */ /* 0x000ff6000f8e020f */
[----:B------:R-:W-:Y:S01]  /*4c00*/  @!UPT UIADD3 URZ, UPT, UPT, URZ, URZ, URZ ;  /* 0x000000fffffff290 */ /* 0x000fe2000fffe0ff */
.L_x_74:
[----:B------:R-:W2:Y:S01]  /*4c10*/  @!UP2 LDCU.128 UR8, c[0x0][0xc10] ;  /* 0x00018200ff08a7ac */ /* 0x000ea20008000c00 */
[C---:B------:R-:W-:Y:S02]  /*4c20*/  ISETP.NE.U32.AND P2, PT, R2.reuse, RZ, PT ;  /* 0x000000ff0200720c */ /* 0x040fe40003f45070 */
[----:B------:R-:W-:Y:S02]  /*4c30*/  ISETP.NE.U32.AND P1, PT, R2, RZ, PT ;  /* 0x000000ff0200720c */ /* 0x000fe40003f25070 */
[C---:B------:R-:W-:Y:S02]  /*4c40*/  ISETP.NE.AND.EX P2, PT, R3.reuse, RZ, PT, P2 ;  /* 0x000000ff0300720c */ /* 0x040fe40003f45320 */
[----:B------:R-:W-:Y:S01]  /*4c50*/  ISETP.NE.AND.EX P1, PT, R3, RZ, PT, P1 ;  /* 0x000000ff0300720c */ /* 0x000fe20003f25310 */
[----:B------:R-:W4:Y:S01]  /*4c60*/  @!UP2 LDCU UR5, c[0x0][0xc0c] ;  /* 0x00018180ff05a7ac */ /* 0x000f220008000800 */
[----:B------:R-:W-:Y:S02]  /*4c70*/  USHF.L.U32 UR25, UR22, 0x6, URZ ;  /* 0x0000000616197899 */ /* 0x000fe400080006ff */
[----:B--2---:R-:W-:Y:S07]  /*4c80*/  UIMAD.WIDE.U32 UR6, UR16, UR8, URZ ;  /* 0x00000008100672a5 */ /* 0x004fee000f8e00ff */
[----:B------:R-:W-:Y:S01]  /*4c90*/  @!UP2 UMOV UR4, UR7 ;  /* 0x000000070004ac82 */ /* 0x000fe20008000000 */
[----:B----4-:R-:W-:Y:S02]  /*4ca0*/  @!UP2 UISETP.NE.AND UP0, UPT, UR5, 0x1, UPT ;  /* 0x000000010500a88c */ /* 0x010fe4000bf05270 */
[----:B------:R-:W-:Y:S02]  /*4cb0*/  @!UP2 USHF.R.U32.HI UR4, URZ, UR9, UR4 ;  /* 0x00000009ff04a299 */ /* 0x000fe40008011604 */
[----:B------:R-:W-:Y:S02]  /*4cc0*/  UIMAD.WIDE.U32 UR6, UR15, UR11, URZ ;  /* 0x0000000b0f0672a5 */ /* 0x000fe4000f8e00ff */
[----:B------:R-:W-:Y:S02]  /*4cd0*/  @!UP2 USEL UR8, UR16, UR4, !UP0 ;  /* 0x000000041008a287 */ /* 0x000fe4000c000000 */
[----:B------:R-:W-:Y:S03]  /*4ce0*/  @!UP2 UISETP.NE.AND UP0, UPT, UR10, 0x1, UPT ;  /* 0x000000010a00a88c */ /* 0x000fe6000bf05270 */
[----:B------:R-:W-:Y:S02]  /*4cf0*/  @!UP2 UMOV UR6, UR7 ;  /* 0x000000070006ac82 */ /* 0x000fe40008000000 */
[----:B------:R-:W2:Y:S02]  /*4d00*/  @!UP2 LDCU UR4, c[0x0][0xc20] ;  /* 0x00018400ff04a7ac */ /* 0x000ea40008000800 */
[----:B--2---:R-:W-:Y:S04]  /*4d10*/  @!UP2 USHF.R.U32.HI UR6, URZ, UR4, UR6 ;  /* 0x00000004ff06a299 */ /* 0x004fe80008011606 */
[----:B------:R-:W-:Y:S04]  /*4d20*/  @!UP2 USEL UR6, UR15, UR6, !UP0 ;  /* 0x000000060f06a287 */ /* 0x000fe8000c000000 */
[----:B------:R-:W-:Y:S02]  /*4d30*/  @!UP2 UIADD3 UR4, UPT, UPT, -UR8, UR6, URZ ;  /* 0x000000060804a290 */ /* 0x000fe4000fffe1ff */
[----:B------:R-:W-:Y:S02]  /*4d40*/  @!UP2 UIADD3 UR6, UPT, UPT, UR8, -UR6, URZ ;  /* 0x800000060806a290 */ /* 0x000fe4000fffe0ff */
[----:B------:R-:W-:Y:S02]  /*4d50*/  @!UP2 UIMAD UR16, UR4, UR5, UR16 ;  /* 0x000000050410a2a4 */ /* 0x000fe4000f8e0210 */
[----:B------:R-:W-:Y:S01]  /*4d60*/  @!UP2 UIMAD UR15, UR6, UR10, UR15 ;  /* 0x0000000a060fa2a4 */ /* 0x000fe2000f8e020f */
[----:B------:R-:W-:Y:S11]  /*4d70*/  BRA.U UP4, `(.L_x_75) ;  /* 0x0000000104107547 */ /* 0x000ff6000b800000 */
[----:B------:R-:W-:Y:S04]  /*4d80*/  MOV R0, UR46 ;  /* 0x0000002e00007c02 */ /* 0x000fe80008000f00 */
[----:B------:R-:W-:Y:S04]  /*4d90*/  SHF.L.U32 R15, R0, 0x1f, RZ ;  /* 0x0000001f000f7819 */ /* 0x000fe800000006ff */
[----:B------:R-:W2:Y:S02]  /*4da0*/  SYNCS.PHASECHK.TRANS64.TRYWAIT P3, [UR24+0x138], R15 ;  /* 0x0001380fff0075a7 */ /* 0x000ea40008061118 */
[----:B--2---:R-:W-:Y:S05]  /*4db0*/  @!P3 BRA `(.L_x_76) ;  /* 0x0000004000d8b947 */ /* 0x004fea0003800000 */
.L_x_75:
[----:B------:R-:W-:Y:S05]  /*4dc0*/  @!P2 BRA `(.L_x_77) ;  /* 0x000000000030a947 */ /* 0x000fea0003800000 */
[----:B------:R-:W-:Y:S01]  /*4dd0*/  UPLOP3.LUT UP3, UPT, UPT, UPT, UP5, 0x80, 0x8 ;  /* 0x000000000008789c */ /* 0x000fe20003f6f050 */
[----:B------:R-:W-:Y:S01]  /*4de0*/  HFMA2 R90, -RZ, RZ, 0, 5.9604644775390625e-08 ;  /* 0x00000001ff5a7431 */ /* 0x000fe200000001ff */
[----:B------:R-:W4:Y:S04]  /*4df0*/  LDCU.64 UR4, c[0x0][0x358] ;  /* 0x00006b00ff0477ac */ /* 0x000f280008000a00 */
[----:B------:R-:W-:Y:S11]  /*4e00*/  PLOP3.LUT P2, PT, PT, PT, UP3, 0x80, 0x8 ;  /* 0x000000000008781c */ /* 0x000ff60003f4f038 */
[----:B------:R-:W-:Y:S02]  /*4e10*/  @!UPT UIADD3 URZ, UPT, UPT, URZ, URZ, URZ ;  /* 0x000000fffffff290 */ /* 0x000fe4000fffe0ff */
[----:B--2---:R-:W2:Y:S01]  /*4e20*/  @P2 LDC.64 R14, c[0x0][0x988] ;  /* 0x00026200ff0e2b82 */ /* 0x004ea20000000a00 */
[----:B------:R-:W-:Y:S04]  /*4e30*/  @P2 IMAD R0, R17, R2, RZ ;  /* 0x0000000211002224 */ /* 0x000fe800078e02ff */
[----:B--2---:R-:W-:Y:S01]  /*4e40*/  @P2 IMAD.WIDE R14, R0, 0x4, R14 ;  /* 0x00000004000e2825 */ /* 0x004fe200078e020e */
[----:B------:R-:W-:Y:S04]  /*4e50*/  MOV R0, 0x1 ;  /* 0x0000000100007802 */ /* 0x000fe80000000f00 */
[----:B----45:R4:W5:Y:S01]  /*4e60*/  @P2 LDG.E R41, desc[UR4][R14.64] ;  /* 0x000000040e292981 */ /* 0x030962000c1e1900 */
[----:B------:R-:W-:Y:S01]  /*4e70*/  @!P2 PRMT R90, R0, 0x7610, R90 ;  /* 0x00007610005aa816 */ /* 0x000fe2000000005a */
[----:B----4-:R-:W2:Y:S06]  /*4e80*/  @!P2 LDC R41, c[0x0][0x980] ;  /* 0x00026000ff29ab82 */ /* 0x010eac0000000800 */
.L_x_77:
[----:B--2--5:R-:W-:Y:S01]  /*4e90*/  @!P1 FSETP.EQ.AND P2, PT, R41, RZ, PT ;  /* 0x000000ff2900920b */ /* 0x024fe20003f42000 */
[----:B------:R-:W-:Y:S01]  /*4ea0*/  @!UPT UIADD3 URZ, UPT, UPT, URZ, URZ, URZ ;  /* 0x000000fffffff290 */ /* 0x000fe2000fffe0ff */
[----:B------:R-:W-:Y:S11]  /*4eb0*/  @!P1 BRA `(.L_x_78) ;  /* 0x0000000000149947 */ /* 0x000ff60003800000 */
[----:B------:R-:W-:Y:S02]  /*4ec0*/  LOP3.LUT P1, RZ, R90, 0xff, RZ, 0xc0, !PT ;  /* 0x000000ff5aff7812 */ /* 0x000fe4000782c0ff */
[----:B------:R-:W-:Y:S04]  /*4ed0*/  PLOP3.LUT P2, PT, PT, PT, UP3, 0x80, 0x8 ;  /* 0x000000000008781c */ /* 0x000fe80003f4f038 */
[----:B------:R-:W-:Y:S07]  /*4ee0*/  PLOP3.LUT P2, PT, P2, PT, PT, 0x8, 0x80 ;  /* 0x000000000080781c */ /* 0x000fee000174e170 */
[----:B------:R-:W-:Y:S11]  /*4ef0*/  @P1 FSETP.EQ.AND P2, PT, R41, RZ, PT ;  /* 0x000000ff2900120b */ /* 0x000ff60003f42000 */
[----:B------:R-:W-:Y:S02]  /*4f00*/  @!UPT UIADD3 URZ, UPT, UPT, URZ, URZ, URZ ;  /* 0x000000fffffff290 */ /* 0x000fe4000fffe0ff */
.L_x_78:
[----:B------:R-:W-:Y:S01]  /*4f10*/  ULEA UR7, UR23, UR24, 0x3 ;  /* 0x0000001817077291 */ /* 0x000fe2000f8e18ff */
[----:B------:R-:W-:Y:S01]  /*4f20*/  SHF.L.U32 R15, R11, 0x1f, RZ ;  /* 0x0000001f0b0f7819 */ /* 0x000fe200000006ff */
[----:B------:R-:W-:Y:S02]  /*4f30*/  USHF.L.U32 UR11, UR50, 0x7, URZ ;  /* 0x00000007320b7899 */ /* 0x000fe400080006ff */
[----:B------:R-:W-:Y:S02]  /*4f40*/  UISETP.NE.AND UP0, UPT, UR32, 0x1, UPT ;  /* 0x000000012000788c */ /* 0x000fe4000bf05270 */
[----:B------:R-:W-:Y:S01]  /*4f50*/  UIMAD.WIDE.U32 UR4, UR11, UR33, URZ ;  /* 0x000000210b0472a5 */ /* 0x000fe2000f8e00ff */
[----:B------:R-:W-:Y:S02]  /*4f60*/  ELECT P3, URZ, PT ;  /* 0x0000000000ff782f */ /* 0x000fe40003860000 */
[----:B------:R-:W2:Y:S02]  /*4f70*/  SYNCS.PHASECHK.TRANS64.TRYWAIT P1, [UR7+0x118], R15 ;  /* 0x0001180fff0075a7 */ /* 0x000ea40008021107 */
[----:B------:R-:W-:Y:S02]  /*4f80*/  PLOP3.LUT P2, PT, P2, P3, PT, 0xf2, 0x2f ;  /* 0x00000000002f781c */ /* 0x000fe40001747e72 */
[----:B------:R-:W-:Y:S02]  /*4f90*/  UMOV UR4, UR5 ;  /* 0x0000000500047c82 */ /* 0x000fe40008000000 */
[----:B------:R-:W-:Y:S04]  /*4fa0*/  USHF.R.U32.HI UR4, URZ, UR34, UR4 ;  /* 0x00000022ff047299 */ /* 0x000fe80008011604 */
[----:B------:R-:W-:Y:S02]  /*4fb0*/  USEL UR12, UR11, UR4, !UP0 ;  /* 0x000000040b0c7287 */ /* 0x000fe4000c000000 */
[----:B------:R-:W-:Y:S02]  /*4fc0*/  UISETP.NE.AND UP0, UPT, UR35, 0x1, UPT ;  /* 0x000000012300788c */ /* 0x000fe4000bf05270 */
[----:B------:R-:W-:Y:S02]  /*4fd0*/  UIMAD.WIDE.U32 UR4, UR12, UR40, URZ ;  /* 0x000000280c0472a5 */ /* 0x000fe4000f8e00ff */
[----:B------:R-:W-:Y:S01]  /*4fe0*/  UIADD3 UR6, UPT, UPT, -UR12, URZ, URZ ;  /* 0x000000ff0c067290 */ /* 0x000fe2000fffe1ff */
[----:B------:R-:W-:Y:S03]  /*4ff0*/  @!P2 IMAD.MOV.U32 R0, RZ, 0x20, RZ ;  /* 0x00000020ff00a824 */ /* 0x000fe600078e00ff */
[----:B------:R-:W-:Y:S01]  /*5000*/  UIMAD UR11, UR32, UR6, UR11 ;  /* 0x00000006200b72a4 */ /* 0x000fe2000f8e020b */
[----:B------:R-:W-:Y:S01]  /*5010*/  @!P2 IMAD.MOV.U32 R0, RZ, 0x400, R0 ;  /* 0x00000400ff00a824 */ /* 0x000fe200078e0000 */
[----:B------:R-:W-:Y:S02]  /*5020*/  UMOV UR4, UR5 ;  /* 0x0000000500047c82 */ /* 0x000fe40008000000 */
[----:B------:R-:W-:Y:S04]  /*5030*/  USHF.R.U32.HI UR4, URZ, UR41, UR4 ;  /* 0x00000029ff047299 */ /* 0x000fe80008011604 */
[----:B------:R-:W-:Y:S02]  /*5040*/  USEL UR13, UR12, UR4, !UP0 ;  /* 0x000000040c0d7287 */ /* 0x000fe4000c000000 */
[----:B------:R-:W-:Y:S02]  /*5050*/  UISETP.NE.AND UP0, UPT, UR42, 0x1, UPT ;  /* 0x000000012a00788c */ /* 0x000fe4000bf05270 */
[----:B------:R-:W-:Y:S07]  /*5060*/  UIMAD.WIDE.U32 UR4, UR13, UR43, URZ ;  /* 0x0000002b0d0472a5 */ /* 0x000fee000f8e00ff */
[----:B------:R-:W-:Y:S02]  /*5070*/  UMOV UR4, UR5 ;  /* 0x0000000500047c82 */ /* 0x000fe40008000000 */
[----:B-1----:R-:W-:Y:S04]  /*5080*/  USHF.R.U32.HI UR4, URZ, UR48, UR4 ;  /* 0x00000030ff047299 */ /* 0x002fe80008011604 */
[----:B------:R-:W-:Y:S02]  /*5090*/  USEL UR14, UR13, UR4, !UP0 ;  /* 0x000000040d0e7287 */ /* 0x000fe4000c000000 */
[----:B------:R-:W-:Y:S02]  /*50a0*/  UIADD3 UR4, UPT, UPT, -UR13, URZ, URZ ;  /* 0x000000ff0d047290 */ /* 0x000fe4000fffe1ff */
[----:B------:R-:W-:Y:S02]  /*50b0*/  UIADD3 UR5, UPT, UPT, -UR14, URZ, URZ ;  /* 0x000000ff0e057290 */ /* 0x000fe4000fffe1ff */
[----:B------:R-:W-:Y:S02]  /*50c0*/  UIMAD UR12, UR35, UR4, UR12 ;  /* 0x00000004230c72a4 */ /* 0x000fe4000f8e020c */
[----:B------:R-:W-:Y:S01]  /*50d0*/  UIMAD UR13, UR42, UR5, UR13 ;  /* 0x000000052a0d72a4 */ /* 0x000fe2000f8e020d */
[----:B--2---:R-:W-:Y:S11]  /*50e0*/  @!P1 BRA `(.L_x_79) ;  /* 0x0000004000249947 */ /* 0x004ff60003800000 */
.L_x_171:
[----:B------:R-:W2:Y:S01]  /*50f0*/  S2UR UR49, SR_CgaCtaId ;  /* 0x00000000003179c3 */ /* 0x000ea20000008800 */
[----:B------:R-:W-:Y:S01]  /*5100*/  @!P2 R2UR UR4, R0 ;  /* 0x000000000004a2ca */ /* 0x000fe200000e0000 */
[----:B------:R-:W-:Y:S01]  /*5110*/  VOTEU.ALL UP0, P2 ;  /* 0x0000000000ff7886 */ /* 0x000fe20001000000 */
[----:B-1----:R-:W-:Y:S02]  /*5120*/  @!P2 IADD3 R8, P1, PT, R12, 0x680, RZ ;  /* 0x000006800c08a810 */ /* 0x002fe40007f3e0ff */
[----:B------:R-:W-:Y:S02]  /*5130*/  @P0 SHF.R.U32.HI R17, RZ, 0x10, R5 ;  /* 0x00000010ff110819 */ /* 0x000fe40000011605 */
[----:B------:R-:W-:Y:S01]  /*5140*/  @!P2 R2UR UR6, R8 ;  /* 0x000000000806a2ca */ /* 0x000fe200000e0000 */
[----:B------:R-:W-:Y:S01]  /*5150*/  @!P2 IMAD.X R0, RZ, RZ, R13, P1 ;  /* 0x000000ffff00a224 */ /* 0x000fe200008e060d */
[----:B------:R-:W-:Y:S04]  /*5160*/  @!UP0 ULEA UR5, UR23, UR24, 0xd ;  /* 0x0000001817058291 */ /* 0x000fe8000f8e68ff */
[----:B------:R-:W-:Y:S02]  /*5170*/  @!UP0 UIADD3 UR8, UPT, UPT, UR5, 0x200, URZ ;  /* 0x0000020005088890 */ /* 0x000fe4000fffe0ff */
[----:B------:R-:W-:Y:S01]  /*5180*/  @!UP0 UPRMT UR22, UR4, 0x5410, URZ ;  /* 0x0000541004168896 */ /* 0x000fe200080000ff */
[----:B------:R-:W-:Y:S01]  /*5190*/  @!P2 R2UR UR4, R0 ;  /* 0x000000000004a2ca */ /* 0x000fe200000e0000 */
[----:B------:R-:W-:Y:S01]  /*51a0*/  UIADD3 UR5, UPT, UPT, UR23, 0x1, URZ ;  /* 0x0000000117057890 */ /* 0x000fe2000fffe0ff */
[----:B------:R-:W-:Y:S02]  /*51b0*/  @!P2 IMAD.MOV.U32 R0, RZ, RZ, 0x2000 ;  /* 0x00002000ff00a424 */ /* 0x000fe400078e00ff */
[----:B------:R-:W-:Y:S01]  /*51c0*/  IMAD.U32 R18, RZ, RZ, UR6 ;  /* 0x00000006ff127e24 */ /* 0x000fe2000f8e00ff */
[----:B------:R-:W-:Y:S04]  /*51d0*/  UISETP.NE.AND UP0, UPT, UR5, 0x3, UPT ;  /* 0x000000030500788c */ /* 0x000fe8000bf05270 */
[----:B------:R-:W-:Y:S01]  /*51e0*/  @!P2 R2UR UR20, R18 ;  /* 0x000000001214a2ca */ /* 0x000fe200000e0000 */
[----:B------:R-:W-:Y:S02]  /*51f0*/  USEL UR5, UR5, URZ, UP0 ;  /* 0x000000ff05057287 */ /* 0x000fe40008000000 */
[----:B------:R-:W-:Y:S01]  /*5200*/  USEL UR23, URZ, 0x1, UP0 ;  /* 0x00000001ff177887 */ /* 0x000fe20008000000 */
[----:B------:R-:W-:Y:S01]  /*5210*/  IMAD.U32 R19, RZ, RZ, UR4 ;  /* 0x00000004ff137e24 */ /* 0x000fe2000f8e00ff */
[----:B------:R-:W-:Y:S01]  /*5220*/  UIADD3 UR4, UPT, UPT, UR7, 0x100, URZ ;  /* 0x0000010007047890 */ /* 0x000fe2000fffe0ff */
[----:B------:R-:W-:Y:S03]  /*5230*/  VOTEU.ALL UP0, P2 ;  /* 0x0000000000ff7886 */ /* 0x000fe60001000000 */
[----:B------:R-:W-:Y:S01]  /*5240*/  @!P2 R2UR UR21, R19 ;  /* 0x000000001315a2ca */ /* 0x000fe200000e0000 */
[----:B--2---:R-:W-:Y:S01]  /*5250*/  UPRMT UR6, UR49, 0x654, UR4 ;  /* 0x0000065431067896 */ /* 0x004fe20008000004 */
[----:B------:R-:W-:Y:S01]  /*5260*/  LOP3.LUT R11, R11, UR23, RZ, 0x3c, !PT ;  /* 0x000000170b0b7c12 */ /* 0x000fe2000f8e3cff */
[----:B------:R-:W-:Y:S01]  /*5270*/  @!UP0 UMOV UR9, UR4 ;  /* 0x0000000400098c82 */ /* 0x000fe20008000000 */
[----:B------:R-:W-:Y:S01]  /*5280*/  @!UP0 UMOV UR10, UR25 ;  /* 0x00000019000a8c82 */ /* 0x000fe20008000000 */
[----:B------:R-:W-:Y:S01]  /*5290*/  ULEA UR4, UR5, UR24, 0x3 ;  /* 0x0000001805047291 */ /* 0x000fe2000f8e18ff */
[----:B------:R-:W-:Y:S07]  /*52a0*/  SHF.L.U32 R14, R11, 0x1f, RZ ;  /* 0x0000001f0b0e7819 */ /* 0x000fee00000006ff */
[----:B------:R1:W-:Y:S01]  /*52b0*/  @!UP0 UTMALDG.5D.IM2COL [UR8], [UR20], UR22 ;  /* 0x00000008140083b4 */ /* 0x0003e20008060016 */
[----:B------:R1:W-:Y:S01]  /*52c0*/  @!P2 SYNCS.ARRIVE.TRANS64.RED.A0TR RZ, [UR7+0x100], R0 ;  /* 0x00010000ffffa9a7 */ /* 0x0003e20008300407 */
[----:B------:R-:W-:Y:S01]  /*52d0*/  SYNCS.ARRIVE.TRANS64.RED.A1T0 RZ, [UR6], RZ ;  /* 0x000000ffffff79a7 */ /* 0x000fe20008100406 */
[----:B------:R-:W2:Y:S02]  /*52e0*/  SYNCS.PHASECHK.TRANS64.TRYWAIT P1, [UR4+0x118], R14 ;  /* 0x0001180eff0075a7 */ /* 0x000ea40008021104 */
[----:B-12---:R-:W-:Y:S05]  /*52f0*/  @!P1 BRA `(.L_x_80) ;  /* 0x0000003c00b89947 */ /* 0x006fea0003800000 */
.L_x_173:
[----:B------:R-:W2:Y:S01]  /*5300*/  S2UR UR21, SR_CgaCtaId ;  /* 0x00000000001579c3 */ /* 0x000ea20000008800 */
[----:B------:R-:W-:Y:S01]  /*5310*/  UIADD3 UR6, UPT, UPT, UR5, 0x1, URZ ;  /* 0x0000000105067890 */ /* 0x000fe2000fffe0ff */
[----:B------:R-:W-:Y:S01]  /*5320*/  @!P2 IMAD.MOV.U32 R0, RZ, 0x20, RZ ;  /* 0x00000020ff00a824 */ /* 0x000fe200078e00ff */
[----:B------:R-:W-:Y:S01]  /*5330*/  UIADD3 UR22, UPT, UPT, UR15, UR45, URZ ;  /* 0x0000002d0f167290 */ /* 0x000fe2000fffe0ff */
[----:B------:R-:W-:Y:S01]  /*5340*/  @!P2 IADD3 R4, P1, PT, R12, 0x680, RZ ;  /* 0x000006800c04a810 */ /* 0x000fe20007f3e0ff */
[----:B------:R-:W-:Y:S01]  /*5350*/  UISETP.NE.AND UP0, UPT, UR6, 0x3, UPT ;  /* 0x000000030600788c */ /* 0x000fe2000bf05270 */
[----:B------:R-:W-:Y:S01]  /*5360*/  @!P2 IMAD.MOV.U32 R0, RZ, 0x400, R0 ;  /* 0x00000400ff00a824 */ /* 0x000fe200078e0000 */
[----:B------:R-:W-:Y:S01]  /*5370*/  LOP3.LUT R10, R10, 0x1, RZ, 0x3c, !PT ;  /* 0x000000010a0a7812 */ /* 0x000fe200078e3cff */
[----:B------:R-:W-:Y:S02]  /*5380*/  UIADD3 UR50, UPT, UPT, UR16, UR44, URZ ;  /* 0x0000002c10327290 */ /* 0x000fe4000fffe0ff */
[----:B------:R-:W-:Y:S01]  /*5390*/  USEL UR23, UR6, URZ, UP0 ;  /* 0x000000ff06177287 */ /* 0x000fe20008000000 */
[----:B------:R-:W-:Y:S01]  /*53a0*/  @!P2 R2UR UR6, R0 ;  /* 0x000000000006a2ca */ /* 0x000fe200000e0000 */
[----:B------:R-:W-:Y:S01]  /*53b0*/  @!P2 IMAD.X R0, RZ, RZ, R13, P1 ;  /* 0x000000ffff00a224 */ /* 0x000fe200008e060d */
[----:B------:R-:W-:Y:S01]  /*53c0*/  PLOP3.LUT P0, PT, PT, PT, UP0, 0x80, 0x8 ;  /* 0x000000000008781c */ /* 0x000fe20003f0f008 */
[----:B------:R-:W-:Y:S01]  /*53d0*/  UPLOP3.LUT UP4, UPT, UPT, UPT, UPT, 0x80, 0x8 ;  /* 0x000000000008789c */ /* 0x000fe20003f8f070 */
[----:B------:R-:W-:Y:S05]  /*53e0*/  VOTEU.ALL UP0, P2 ;  /* 0x0000000000ff7886 */ /* 0x000fea0001000000 */
[----:B------:R-:W-:Y:S02]  /*53f0*/  @!UP0 ULEA UR5, UR5, UR24, 0xd ;  /* 0x0000001805058291 */ /* 0x000fe4000f8e68ff */
[----:B------:R-:W-:Y:S02]  /*5400*/  @!UP0 UIADD3 UR10, UPT, UPT, UR25, 0x20, URZ ;  /* 0x00000020190a8890 */ /* 0x000fe4000fffe0ff */
[----:B------:R-:W-:Y:S02]  /*5410*/  @!UP0 UIADD3 UR8, UPT, UPT, UR5, 0x200, URZ ;  /* 0x0000020005088890 */ /* 0x000fe4000fffe0ff */
[----:B------:R-:W-:Y:S01]  /*5420*/  @!UP0 UPRMT UR20, UR6, 0x5410, URZ ;  /* 0x0000541006148896 */ /* 0x000fe200080000ff */
[----:B------:R-:W-:Y:S01]  /*5430*/  @!P2 R2UR UR6, R4 ;  /* 0x000000000406a2ca */ /* 0x000fe200000e0000 */
[----:B------:R-:W-:Y:S01]  /*5440*/  VOTEU.ALL UP0, P2 ;  /* 0x0000000000ff7886 */ /* 0x000fe20001000000 */
[----:B------:R-:W-:Y:S02]  /*5450*/  @!P2 R2UR UR5, R0 ;  /* 0x000000000005a2ca */ /* 0x000fe400000e0000 */
[----:B------:R-:W-:Y:S04]  /*5460*/  SEL R0, RZ, 0x1, P0 ;  /* 0x00000001ff007807 */ /* 0x000fe80000000000 */
[----:B------:R-:W-:Y:S05]  /*5470*/  LOP3.LUT R11, R11, R0, RZ, 0x3c, !PT ;  /* 0x000000000b0b7212 */ /* 0x000fea00078e3cff */
[----:B------:R-:W-:Y:S02]  /*5480*/  IMAD.U32 R4, RZ, RZ, UR6 ;  /* 0x00000006ff047e24 */ /* 0x000fe4000f8e00ff */
[----:B-1----:R-:W-:Y:S01]  /*5490*/  IMAD.U32 R5, RZ, RZ, UR5 ;  /* 0x00000005ff057e24 */ /* 0x002fe2000f8e00ff */
[----:B------:R-:W-:Y:S02]  /*54a0*/  UIADD3 UR5, UPT, UPT, UR4, 0x100, URZ ;  /* 0x0000010004057890 */ /* 0x000fe4000fffe0ff */
[----:B------:R-:W-:Y:S02]  /*54b0*/  @!P2 R2UR UR6, R4 ;  /* 0x000000000406a2ca */ /* 0x000fe400000e0000 */
[----:B------:R-:W-:Y:S03]  /*54c0*/  @!P2 R2UR UR7, R5 ;  /* 0x000000000507a2ca */ /* 0x000fe600000e0000 */
[----:B------:R-:W-:Y:S01]  /*54d0*/  @!UP0 UMOV UR9, UR5 ;  /* 0x0000000500098c82 */ /* 0x000fe20008000000 */
[----:B--2---:R-:W-:Y:S09]  /*54e0*/  UPRMT UR5, UR21, 0x654, UR5 ;  /* 0x0000065415057896 */ /* 0x004ff20008000005 */
[----:B------:R2:W-:Y:S01]  /*54f0*/  @!UP0 UTMALDG.5D.IM2COL [UR8], [UR6], UR20 ;  /* 0x00000008060083b4 */ /* 0x0005e20008060014 */
[----:B------:R2:W-:Y:S01]  /*5500*/  @!P2 SYNCS.ARRIVE.TRANS64.RED.A0TR RZ, [UR4+0x100], R9 ;  /* 0x00010009ffffa9a7 */ /* 0x0005e20008300404 */
[----:B------:R-:W-:Y:S01]  /*5510*/  SYNCS.ARRIVE.TRANS64.RED.A1T0 RZ, [UR5], RZ ;  /* 0x000000ffffff79a7 */ /* 0x000fe20008100405 */
[----:B------:R-:W-:Y:S05]  /*5520*/  BRA.U UP1, `(.L_x_81) ;  /* 0xfffffff101a47547 */ /* 0x000fea000b83ffff */
[----:B------:R-:W-:Y:S01]  /*5530*/  UIADD3 UR5, UPT, UPT, UR24, 0x118, URZ ;  /* 0x0000011818057890 */ /* 0x000fe2000fffe0ff */
[----:B------:R-:W-:-:S03]  /*5540*/  SHF.L.U32 R3, R11, 0x1f, RZ ;  /* 0x0000001f0b037819 */ /* 0x000fc600000006ff */
[----:B------:R-:W-:-:S09]  /*5550*/  ULEA UR4, UR23, UR5, 0x3 ;  /* 0x0000000517047291 */ /* 0x000fd2000f8e18ff */
[----:B------:R-:W1:Y:S02]  /*5560*/  SYNCS.PHASECHK.TRANS64.TRYWAIT P0, [UR4], R3 ;  /* 0x00000003ff0075a7 */ /* 0x000e640008001104 */
[----:B-1----:R-:W-:Y:S05]  /*5570*/  @!P0 BRA `(.L_x_82) ;  /* 0x0000003c00308947 */ /* 0x002fea0003800000 */
.L_x_175:
[----:B------:R-:W-:-:S04]  /*5580*/  UIADD3 UR4, UPT, UPT, UR23, 0x1, URZ ;  /* 0x0000000117047890 */ /* 0x000fc8000fffe0ff */
[----:B------:R-:W-:-:S04]  /*5590*/  UISETP.NE.AND UP0, UPT, UR4, 0x3, UPT ;  /* 0x000000030400788c */ /* 0x000fc8000bf05270 */
[----:B------:R-:W-:Y:S02]  /*55a0*/  USEL UR4, UR4, URZ, UP0 ;  /* 0x000000ff04047287 */ /* 0x000fe40008000000 */
[----:B------:R-:W-:-:S04]  /*55b0*/  PLOP3.LUT P0, PT, PT, PT, UP0, 0x80, 0x8 ;  /* 0x000000000008781c */ /* 0x000fc80003f0f008 */
[----:B------:R-:W-:Y:S01]  /*55c0*/  SEL R2, RZ, 0x1, P0 ;  /* 0x00000001ff027807 */ /* 0x000fe20000000000 */
[----:B-1----:R-:W-:-:S03]  /*55d0*/  IMAD.U32 R0, RZ, RZ, UR4 ;  /* 0x00000004ff007e24 */ /* 0x002fc6000f8e00ff */
[----:B------:R-:W-:Y:S01]  /*55e0*/  LOP3.LUT R11, R11, R2, RZ, 0x3c, !PT ;  /* 0x000000020b0b7212 */ /* 0x000fe200078e3cff */
[C---:B------:R-:W-:Y:S01]  /*55f0*/  VIADD R4, R0.reuse, 0x1 ;  /* 0x0000000100047836 */ /* 0x040fe20000000000 */
[----:B------:R-:W-:Y:S02]  /*5600*/  LEA R2, R0, UR5, 0x3 ;  /* 0x0000000500027c11 */ /* 0x000fe4000f8e18ff */
[----:B------:R-:W-:Y:S02]  /*5610*/  SHF.L.U32 R3, R11, 0x1f, RZ ;  /* 0x0000001f0b037819 */ /* 0x000fe400000006ff */
[----:B------:R-:W-:Y:S02]  /*5620*/  ISETP.NE.AND P0, PT, R4, 0x3, PT ;  /* 0x000000030400780c */ /* 0x000fe40003f05270 */
[----:B------:R-:W1:Y:S02]  /*5630*/  SYNCS.PHASECHK.TRANS64.TRYWAIT P1, [R2+URZ], R3 ;  /* 0x00000003020075a7 */ /* 0x000e6400080211ff */
[----:B------:R-:W-:-:S02]  /*5640*/  SEL R0, RZ, 0x1, P0 ;  /* 0x00000001ff007807 */ /* 0x000fc40000000000 */
[----:B------:R-:W-:Y:S02]  /*5650*/  SEL R4, R4, RZ, P0 ;  /* 0x000000ff04047207 */ /* 0x000fe40000000000 */
[----:B------:R-:W-:Y:S01]  /*5660*/  LOP3.LUT R0, R11, R0, RZ, 0x3c, !PT ;  /* 0x000000000b007212 */ /* 0x000fe200078e3cff */
[----:B-1----:R-:W-:Y:S06]  /*5670*/  @!P1 BRA `(.L_x_83) ;  /* 0x0000003c00089947 */ /* 0x002fec0003800000 */
.L_x_176:
[----:B------:R-:W-:Y:S02]  /*5680*/  LEA R4, R4, UR5, 0x3 ;  /* 0x0000000504047c11 */ /* 0x000fe4000f8e18ff */
[----:B-1----:R-:W-:-:S07]  /*5690*/  SHF.L.U32 R3, R0, 0x1f, RZ ;  /* 0x0000001f00037819 */ /* 0x002fce00000006ff */
.L_x_84:
[----:B-1----:R1:W4:Y:S02]  /*56a0*/  SYNCS.PHASECHK.TRANS64.TRYWAIT P0, [R4+URZ], R3 ;  /* 0x00000003040075a7 */ /* 0x00232400080011ff */
[----:B----4-:R-:W-:Y:S05]  /*56b0*/  @!P0 NANOSLEEP.SYNCS 0x989680 ;  /* 0x009896800000895d */ /* 0x010fea0003900000 */
[----:B------:R-:W4:Y:S02]  /*56c0*/  @!P0 SYNCS.PHASECHK.TRANS64 P0, [R4+URZ], R3 ;  /* 0x00000003040085a7 */ /* 0x000f2400080010ff */
[----:B--234-:R-:W-:Y:S05]  /*56d0*/  @P0 EXIT ;  /* 0x000000000000094d */ /* 0x01cfea0003800000 */
[----:B------:R-:W-:Y:S05]  /*56e0*/  BRA `(.L_x_84) ;  /* 0xfffffffc00ec7947 */ /* 0x000fea000383ffff */
.L_x_72:
[----:B------:R-:W-:-:S06]  /*56f0*/  UISETP.GE.AND UP0, UPT, UR15, 0x4, UPT ;  /* 0x000000040f00788c */ /* 0x000fcc000bf06270 */
[----:B------:R-:W-:-:S13]  /*5700*/  PLOP3.LUT P0, PT, PT, PT, UP0, 0x80, 0x8 ;  /* 0x000000000008781c */ /* 0x000fda0003f0f008 */
[----:B-1----:R-:W-:Y:S05]  /*5710*/  @!P0 EXIT ;  /* 0x000000000000894d */ /* 0x002fea0003800000 */
[----:B------:R-:W1:Y:S08]  /*5720*/  S2UR UR4, SR_CgaCtaId ;  /* 0x00000000000479c3 */ /* 0x000e700000008800 */
[----:B------:R-:W-:Y:S01]  /*5730*/  BAR.SYNC.DEFER_BLOCKING 0x6, 0xa0 ;  /* 0x0182800000007b1d */ /* 0x000fe20000010000 */
[C---:B------:R-:W-:Y:S01]  /*5740*/  IMAD.SHL.U32 R0, R99.reuse, 0x20, RZ ;  /* 0x0000002063007824 */ /* 0x040fe200078e00ff */
[C---:B------:R-:W-:Y:S01]  /*5750*/  LOP3.LUT R104, R99.reuse, 0x2, RZ, 0xc0, !PT ;  /* 0x0000000263687812 */ /* 0x040fe200078ec0ff */
[C---:B------:R-:W-:Y:S01]  /*5760*/  IMAD.SHL.U32 R107, R99.reuse, 0x4, RZ ;  /* 0x00000004636b7824 */ /* 0x040fe200078e00ff */
[C---:B------:R-:W-:Y:S01]  /*5770*/  LOP3.LUT R89, R99.reuse, 0x60, RZ, 0xc0, !PT ;  /* 0x0000006063597812 */ /* 0x040fe200078ec0ff */
[----:B------:R-:W-:Y:S01]  /*5780*/  IMAD.U32 R37, R99, 0x10000, RZ ;  /* 0x0001000063257824 */ /* 0x000fe200078e00ff */
[----:B------:R-:W-:-:S02]  /*5790*/  UMOV UR49, 0x400 ;  /* 0x0000040000317882 */ /* 0x000fc40000000000 */
[----:B------:R-:W2:Y:S01]  /*57a0*/  LDC.64 R76, c[0x0][0x988] ;  /* 0x00026200ff4c7b82 */ /* 0x000ea20000000a00 */
[----:B------:R-:W-:Y:S01]  /*57b0*/  LOP3.LUT R6, R0, 0xc0, RZ, 0xc0, !PT ;  /* 0x000000c000067812 */ /* 0x000fe200078ec0ff */
[----:B------:R-:W-:Y:S01]  /*57c0*/  HFMA2 R46, -RZ, RZ, 0, 0 ;  /* 0x00000000ff2e7431 */ /* 0x000fe200000001ff */
[----:B------:R-:W-:Y:S01]  /*57d0*/  LOP3.LUT R99, R99, 0x4, RZ, 0xc0, !PT ;  /* 0x0000000463637812 */ /* 0x000fe200078ec0ff */
[----:B------:R-:W-:Y:S01]  /*57e0*/  IMAD.MOV.U32 R88, RZ, RZ, 0x1 ;  /* 0x00000001ff587424 */ /* 0x000fe200078e00ff */
[----:B------:R-:W-:Y:S01]  /*57f0*/  LOP3.LUT R107, R6, 0x18, R107, 0xf8, !PT ;  /* 0x00000018066b7812 */ /* 0x000fe200078ef86b */
[----:B------:R-:W-:Y:S01]  /*5800*/  IMAD.MOV.U32 R36, RZ, RZ, RZ ;  /* 0x000000ffff247224 */ /* 0x000fe200078e00ff */
[----:B------:R-:W-:Y:S01]  /*5810*/  IADD3 R106, PT, PT, -R99, 0x2, RZ ;  /* 0x00000002636a7810 */ /* 0x000fe20007ffe1ff */
[----:B------:R-:W3:Y:S01]  /*5820*/  LDC.64 R78, c[0x0][0x990] ;  /* 0x00026400ff4e7b82 */ /* 0x000ee20000000a00 */
[----:B------:R-:W-:Y:S02]  /*5830*/  LOP3.LUT R107, R107, 0xf20, R0, 0xf8, !PT ;  /* 0x00000f206b6b7812 */ /* 0x000fe400078ef800 */
[----:B------:R-:W-:-:S02]  /*5840*/  CS2R R86, SRZ ;  /* 0x0000000000567805 */ /* 0x000fc4000001ff00 */
[----:B------:R-:W-:Y:S01]  /*5850*/  LOP3.LUT R37, R37, 0x600000, RZ, 0xc0, !PT ;  /* 0x0060000025257812 */ /* 0x000fe200078ec0ff */
[----:B------:R-:W-:Y:S01]  /*5860*/  IMAD.MOV R104, RZ, RZ, -R104 ;  /* 0x000000ffff687224 */ /* 0x000fe200078e0a68 */
[----:B------:R-:W-:Y:S01]  /*5870*/  IADD3 R99, PT, PT, -R99, RZ, RZ ;  /* 0x000000ff63637210 */ /* 0x000fe20007ffe1ff */
[----:B------:R-:W-:Y:S01]  /*5880*/  IMAD.SHL.U32 R106, R106, 0x10, RZ ;  /* 0x000000106a6a7824 */ /* 0x000fe200078e00ff */
[----:B------:R-:W4:Y:S01]  /*5890*/  LDCU UR54, c[0x0][0x370] ;  /* 0x00006e00ff3677ac */ /* 0x000f220008000800 */
[----:B-1----:R-:W-:Y:S01]  /*58a0*/  ULEA UR49, UR4, UR49, 0x18 ;  /* 0x0000003104317291 */ /* 0x002fe2000f8ec0ff */
[----:B------:R-:W1:Y:S01]  /*58b0*/  LDCU.64 UR4, c[0x0][0x9a8] ;  /* 0x00013500ff0477ac */ /* 0x000e620008000a00 */
[----:B------:R-:W2:Y:S07]  /*58c0*/  LDCU UR48, c[0x0][0xc0c] ;  /* 0x00018180ff3077ac */ /* 0x000eae0008000800 */
[----:B------:R-:W4:Y:S01]  /*58d0*/  LDS R2, [UR49+0x190] ;  /* 0x00019031ff027984 */ /* 0x000f220008000800 */
[----:B------:R-:W2:Y:S01]  /*58e0*/  LDCU UR38, c[0x0][0xc30] ;  /* 0x00018600ff2677ac */ /* 0x000ea20008000800 */
[----:B------:R-:W2:Y:S01]  /*58f0*/  LDCU.64 UR62, c[0x0][0x988] ;  /* 0x00013100ff3e77ac */ /* 0x000ea20008000a00 */
[----:B------:R-:W2:Y:S01]  /*5900*/  LDCU.64 UR46, c[0x0][0xc28] ;  /* 0x00018500ff2e77ac */ /* 0x000ea20008000a00 */
[----:B-1----:R-:W-:Y:S01]  /*5910*/  IMAD.U32 R93, RZ, RZ, UR4 ;  /* 0x00000004ff5d7e24 */ /* 0x002fe2000f8e00ff */
[----:B------:R-:W-:Y:S01]  /*5920*/  MOV R92, UR5 ;  /* 0x00000005005c7c02 */ /* 0x000fe20008000f00 */
[----:B------:R-:W1:Y:S01]  /*5930*/  LDCU.128 UR4, c[0x0][0xb80] ;  /* 0x00017000ff0477ac */ /* 0x000e620008000c00 */
[----:B------:R-:W2:Y:S01]  /*5940*/  LDCU.64 UR60, c[0x0][0x9b0] ;  /* 0x00013600ff3c77ac */ /* 0x000ea20008000a00 */
[----:B------:R-:W2:Y:S01]  /*5950*/  LDCU.128 UR56, c[0x0][0xc10] ;  /* 0x00018200ff3877ac */ /* 0x000ea20008000c00 */
[----:B------:R-:W2:Y:S01]  /*5960*/  LDCU UR53, c[0x0][0x374] ;  /* 0x00006e80ff3577ac */ /* 0x000ea20008000800 */
[----:B------:R-:W-:Y:S01]  /*5970*/  UMOV UR51, URZ ;  /* 0x000000ff00337c82 */ /* 0x000fe20008000000 */
[----:B------:R-:W-:Y:S01]  /*5980*/  UMOV UR52, URZ ;  /* 0x000000ff00347c82 */ /* 0x000fe20008000000 */
[----:B-1----:R-:W-:Y:S01]  /*5990*/  IMAD.U32 R97, RZ, RZ, UR4 ;  /* 0x00000004ff617e24 */ /* 0x002fe2000f8e00ff */
[----:B------:R-:W-:Y:S01]  /*59a0*/  UIADD3 UR4, UPT, UPT, UR49, 0x200, URZ ;  /* 0x0000020031047890 */ /* 0x000fe2000fffe0ff */
[----:B------:R-:W-:Y:S01]  /*59b0*/  IMAD.U32 R96, RZ, RZ, UR5 ;  /* 0x00000005ff607e24 */ /* 0x000fe2000f8e00ff */
[----:B------:R-:W-:Y:S01]  /*59c0*/  MOV R95, UR6 ;  /* 0x00000006005f7c02 */ /* 0x000fe20008000f00 */
[----:B------:R-:W-:-:S03]  /*59d0*/  IMAD.U32 R94, RZ, RZ, UR7 ;  /* 0x00000007ff5e7e24 */ /* 0x000fc6000f8e00ff */
[----:B------:R-:W-:Y:S01]  /*59e0*/  IMAD.U32 R0, RZ, RZ, UR4 ;  /* 0x00000004ff007e24 */ /* 0x000fe2000f8e00ff */
[----:B------:R-:W-:Y:S01]  /*59f0*/  LEA R107, R107, UR4, 0x1 ;  /* 0x000000046b6b7c11 */ /* 0x000fe2000f8e08ff */
[C---:B----4-:R-:W-:Y:S01]  /*5a00*/  VIADD R3, R2.reuse, 0x40 ;  /* 0x0000004002037836 */ /* 0x050fe20000000000 */
[----:B------:R-:W-:-:S04]  /*5a10*/  LOP3.LUT R2, R2, 0xffff, RZ, 0xc0, !PT ;  /* 0x0000ffff02027812 */ /* 0x000fc800078ec0ff */
[----:B------:R-:W-:-:S05]  /*5a20*/  LOP3.LUT R3, R3, 0xffff, RZ, 0xc0, !PT ;  /* 0x0000ffff03037812 */ /* 0x000fca00078ec0ff */
[----:B--23--:R1:W-:Y:S02]  /*5a30*/  STL.64 [R1], R2 ;  /* 0x0000000201007387 */ /* 0x00c3e40000100a00 */
.L_x_115:
[----:B-1----:R-:W-:Y:S04]  /*5a40*/  SHF.L.U32 R3, R86, 0x1f, RZ ;  /* 0x0000001f56037819 */ /* 0x002fe800000006ff */
[----:B------:R-:W1:Y:S02]  /*5a50*/  SYNCS.PHASECHK.TRANS64.TRYWAIT P0, [UR49+0x140], R3 ;  /* 0x00014003ff0075a7 */ /* 0x000e640008001131 */
[----:B-1----:R-:W-:Y:S05]  /*5a60*/  @!P0 BRA `(.L_x_85) ;  /* 0x0000003800208947 */ /* 0x002fea0003800000 */
.L_x_178:
[----:B------:R-:W2:Y:S01]  /*5a70*/  LDS.128 R4, [UR49+0x180] ;  /* 0x00018031ff047984 */ /* 0x000ea20008000c00 */
[----:B------:R-:W-:Y:S01]  /*5a80*/  UIADD3 UR4, UPT, UPT, UR49, 0x148, URZ ;  /* 0x0000014831047890 */ /* 0x000fe2000fffe0ff */
[----:B------:R-:W-:Y:S01]  /*5a90*/  IMAD R2, R36, 0x4, R1 ;  /* 0x0000000424027824 */ /* 0x000fe200078e0201 */
[----:B------:R-:W-:Y:S01]  /*5aa0*/  UISETP.GE.AND UP0, UPT, UR39, 0x1, UPT ;  /* 0x000000012700788c */ /* 0x000fe2000bf06270 */
[----:B------:R-:W-:Y:S01]  /*5ab0*/  @!PT LDS RZ, [RZ] ;  /* 0x00000000fffff984 */ /* 0x000fe20000000800 */
[----:B------:R-:W-:Y:S01]  /*5ac0*/  @!PT LDS RZ, [RZ] ;  /* 0x00000000fffff984 */ /* 0x000fe20000000800 */
[----:B------:R-:W-:Y:S01]  /*5ad0*/  @!PT LDS RZ, [RZ] ;  /* 0x00000000fffff984 */ /* 0x000fe20000000800 */
[----:B------:R-:W-:Y:S01]  /*5ae0*/  @!PT LDS RZ, [RZ] ;  /* 0x00000000fffff984 */ /* 0x000fe20000000800 */
[----:B------:R3:W-:Y:S06]  /*5af0*/  MEMBAR.ALL.CTA ;  /* 0x0000000000007992 */ /* 0x0007ec0000008000 */
[----:B---3--:R-:W3:Y:S01]  /*5b00*/  FENCE.VIEW.ASYNC.S ;  /* 0x00000000000073c6 */ /* 0x008ee20000000000 */
[----:B------:R-:W-:Y:S09]  /*5b10*/  UPRMT UR4, URZ, 0x654, UR4 ;  /* 0x00000654ff047896 */ /* 0x000ff20008000004 */
[----:B---3--:R-:W-:Y:S01]  /*5b20*/  SYNCS.ARRIVE.TRANS64.RED.A1T0 RZ, [UR4], RZ ;  /* 0x000000ffffff79a7 */ /* 0x008fe20008100404 */
[----:B------:R-:W5:Y:S01]  /*5b30*/  LDL R2, [R2] ;  /* 0x0000000002027983 */ /* 0x000f620000100800 */
[----:B--2---:R-:W-:Y:S11]  /*5b40*/  LOP3.LUT P0, RZ, R6, 0x1, RZ, 0xc0, !PT ;  /* 0x0000000106ff7812 */ /* 0x004ff6000780c0ff */
[----:B------:R-:W-:Y:S02]  /*5b50*/  @!UPT UIADD3 URZ, UPT, UPT, URZ, URZ, URZ ;  /* 0x000000fffffff290 */ /* 0x000fe4000fffe0ff */
[----:B------:R-:W-:Y:S01]  /*5b60*/  VOTEU.ANY UP1, P0 ;  /* 0x0000000000ff7886 */ /* 0x000fe20000020100 */
[----:B------:R-:W-:Y:S01]  /*5b70*/  PLOP3.LUT P0, PT, PT, PT, UP1, 0x80, 0x8 ;  /* 0x000000000008781c */ /* 0x000fe20003f0f018 */
[----:B------:R-:W-:Y:S11]  /*5b80*/  UP2UR UR55, UPR, URZ, 0x2 ;  /* 0x00000002ff377883 */ /* 0x000ff60008000000 */
[----:B------:R-:W-:Y:S01]  /*5b90*/  @!UPT UIADD3 URZ, UPT, UPT, URZ, URZ, URZ ;  /* 0x000000fffffff290 */ /* 0x000fe2000fffe0ff */
[----:B-1----:R-:W-:Y:S02]  /*5ba0*/  @P0 MOV R3, R4 ;  /* 0x0000000400030202 */ /* 0x002fe40000000f00 */
[----:B------:R-:W-:Y:S02]  /*5bb0*/  @P0 LOP3.LUT R0, R5, 0xffff, RZ, 0xc0, !PT ;  /* 0x0000ffff05000812 */ /* 0x000fe400078ec0ff */
[----:B------:R-:W-:Y:S02]  /*5bc0*/  @P0 R2UR UR5, R3 ;  /* 0x00000000030502ca */ /* 0x000fe400000e0000 */
[----:B------:R-:W-:Y:S11]  /*5bd0*/  @P0 R2UR UR4, R0 ;  /* 0x00000000000402ca */ /* 0x000ff600000e0000 */
[----:B------:R-:W-:Y:S02]  /*5be0*/  @UP1 UMOV UR37, UR5 ;  /* 0x0000000500251c82 */ /* 0x000fe40008000000 */
[----:B------:R-:W-:Y:S01]  /*5bf0*/  @UP1 UMOV UR36, UR4 ;  /* 0x0000000400241c82 */ /* 0x000fe20008000000 */
[----:B------:R-:W-:Y:S05]  /*5c00*/  BRA.U !UP0, `(.L_x_86) ;  /* 0x0000000108cc7547 */ /* 0x000fea000b800000 */
[----:B------:R-:W1:Y:S01]  /*5c10*/  LDCU UR9, c[0x0][0xc20] ;  /* 0x00018400ff0977ac */ /* 0x000e620008000800 */
[----:B------:R-:W-:Y:S02]  /*5c20*/  UIMAD.WIDE.U32 UR4, UR53, UR59, URZ ;  /* 0x0000003b350472a5 */ /* 0x000fe4000f8e00ff */
[----:B------:R-:W-:Y:S02]  /*5c30*/  UIMAD.WIDE.U32 UR6, UR54, UR56, URZ ;  /* 0x00000038360672a5 */ /* 0x000fe4000f8e00ff */
[----:B------:R-:W-:Y:S02]  /*5c40*/  UIMAD.WIDE.U32 UR10, UR36, UR59, URZ ;  /* 0x0000003b240a72a5 */ /* 0x000fe4000f8e00ff */
[----:B------:R-:W-:Y:S02]  /*5c50*/  UISETP.NE.AND UP0, UPT, UR58, 0x1, UPT ;  /* 0x000000013a00788c */ /* 0x000fe4000bf05270 */
[----:B------:R-:W-:Y:S02]  /*5c60*/  UISETP.NE.AND UP1, UPT, UR48, 0x1, UPT ;  /* 0x000000013000788c */ /* 0x000fe4000bf25270 */
[----:B------:R-:W-:Y:S02]  /*5c70*/  UISETP.NE.AND UP2, UPT, UR39, 0x1, UPT ;  /* 0x000000012700788c */ /* 0x000fe4000bf45270 */
[----:B------:R-:W-:Y:S01]  /*5c80*/  UIMAD.WIDE.U32 UR12, UR37, UR56, URZ ;  /* 0x00000038250c72a5 */ /* 0x000fe2000f8e00ff */
[----:B------:R-:W-:Y:S01]  /*5c90*/  UMOV UR4, UR5 ;  /* 0x0000000500047c82 */ /* 0x000fe20008000000 */
[----:B------:R-:W-:Y:S01]  /*5ca0*/  UMOV UR6, UR11 ;  /* 0x0000000b00067c82 */ /* 0x000fe20008000000 */
[----:B-1----:R-:W-:Y:S03]  /*5cb0*/  USHF.R.U32.HI UR8, URZ, UR9, UR4 ;  /* 0x00000009ff087299 */ /* 0x002fe60008011604 */
[----:B------:R-:W-:Y:S02]  /*5cc0*/  UMOV UR4, UR7 ;  /* 0x0000000700047c82 */ /* 0x000fe40008000000 */
[----:B------:R-:W-:Y:S02]  /*5cd0*/  USHF.R.U32.HI UR5, URZ, UR57, UR4 ;  /* 0x00000039ff057299 */ /* 0x000fe40008011604 */
[----:B------:R-:W-:Y:S02]  /*5ce0*/  USEL UR4, UR53, UR8, !UP0 ;  /* 0x0000000835047287 */ /* 0x000fe4000c000000 */
[----:B------:R-:W-:Y:S02]  /*5cf0*/  USHF.R.U32.HI UR8, URZ, UR9, UR6 ;  /* 0x00000009ff087299 */ /* 0x000fe40008011606 */
[----:B------:R-:W-:Y:S02]  /*5d00*/  UIMAD.WIDE.U32 UR6, UR4, UR46, URZ ;  /* 0x0000002e040672a5 */ /* 0x000fe4000f8e00ff */
[----:B------:R-:W-:Y:S02]  /*5d10*/  USEL UR9, UR54, UR5, !UP1 ;  /* 0x0000000536097287 */ /* 0x000fe4000c800000 */
[----:B------:R-:W-:Y:S02]  /*5d20*/  USEL UR8, UR36, UR8, !UP0 ;  /* 0x0000000824087287 */ /* 0x000fe4000c000000 */
[----:B------:R-:W-:Y:S01]  /*5d30*/  UIMAD.WIDE.U32 UR10, UR9, UR46, URZ ;  /* 0x0000002e090a72a5 */ /* 0x000fe2000f8e00ff */
[----:B------:R-:W-:Y:S01]  /*5d40*/  UMOV UR6, UR7 ;  /* 0x0000000700067c82 */ /* 0x000fe20008000000 */
[----:B------:R-:W-:Y:S01]  /*5d50*/  UMOV UR5, UR13 ;  /* 0x0000000d00057c82 */ /* 0x000fe20008000000 */
[----:B------:R-:W-:Y:S02]  /*5d60*/  @UP2 USHF.R.U32.HI UR4, URZ, UR47, UR6 ;  /* 0x0000002fff042299 */ /* 0x000fe40008011606 */
[----:B------:R-:W-:Y:S02]  /*5d70*/  USHF.R.U32.HI UR5, URZ, UR57, UR5 ;  /* 0x00000039ff057299 */ /* 0x000fe40008011605 */
[----:B------:R-:W-:Y:S02]  /*5d80*/  UIMAD UR4, UR39, UR4, URZ ;  /* 0x00000004270472a4 */ /* 0x000fe4000f8e02ff */
[----:B------:R-:W-:Y:S02]  /*5d90*/  USEL UR5, UR37, UR5, !UP1 ;  /* 0x0000000525057287 */ /* 0x000fe4000c800000 */
[----:B------:R-:W-:Y:S01]  /*5da0*/  UISETP.GE.AND UP0, UPT, UR8, UR4, UPT ;  /* 0x000000040800728c */ /* 0x000fe2000bf06270 */
[----:B------:R-:W-:Y:S01]  /*5db0*/  UMOV UR6, UR11 ;  /* 0x0000000b00067c82 */ /* 0x000fe20008000000 */
[----:B------:R-:W-:Y:S02]  /*5dc0*/  UIMAD.WIDE.U32 UR10, UR8, UR46, URZ ;  /* 0x0000002e080a72a5 */ /* 0x000fe4000f8e00ff */
[----:B------:R-:W-:Y:S04]  /*5dd0*/  @UP2 USHF.R.U32.HI UR9, URZ, UR47, UR6 ;  /* 0x0000002fff092299 */ /* 0x000fe80008011606 */
[----:B------:R-:W-:Y:S01]  /*5de0*/  UIMAD UR6, UR39, UR9, URZ ;  /* 0x00000009270672a4 */ /* 0x000fe2000f8e02ff */
[----:B------:R-:W-:Y:S03]  /*5df0*/  UMOV UR4, UR11 ;  /* 0x0000000b00047c82 */ /* 0x000fe60008000000 */
[----:B------:R-:W-:Y:S02]  /*5e00*/  UISETP.GE.OR UP0, UPT, UR5, UR6, UP0 ;  /* 0x000000060500728c */ /* 0x000fe40008706670 */
[----:B------:R-:W-:Y:S02]  /*5e10*/  USHF.R.U32.HI UR4, URZ, UR47, UR4 ;  /* 0x0000002fff047299 */ /* 0x000fe40008011604 */
[----:B------:R-:W-:Y:S02]  /*5e20*/  UIMAD.WIDE.U32 UR6, UR5, UR46, URZ ;  /* 0x0000002e050672a5 */ /* 0x000fe4000f8e00ff */
[----:B------:R-:W-:Y:S02]  /*5e30*/  USEL UR11, UR8, UR4, !UP2 ;  /* 0x00000004080b7287 */ /* 0x000fe4000d000000 */
[----:B------:R-:W-:Y:S02]  /*5e40*/  UIADD3 UR6, UPT, UPT, -UR5, URZ, URZ ;  /* 0x000000ff05067290 */ /* 0x000fe4000fffe1ff */
[----:B------:R-:W-:Y:S02]  /*5e50*/  UIADD3 UR10, UPT, UPT, -UR11, URZ, URZ ;  /* 0x000000ff0b0a7290 */ /* 0x000fe4000fffe1ff */
[----:B------:R-:W-:Y:S02]  /*5e60*/  UIMAD UR6, UR48, UR6, UR37 ;  /* 0x00000006300672a4 */ /* 0x000fe4000f8e0225 */
[----:B------:R-:W-:Y:S01]  /*5e70*/  UIMAD UR10, UR39, UR10, UR8 ;  /* 0x0000000a270a72a4 */ /* 0x000fe2000f8e0208 */
[----:B------:R-:W-:Y:S01]  /*5e80*/  @!UP0 UMOV UR4, UR7 ;  /* 0x0000000700048c82 */ /* 0x000fe20008000000 */
[----:B------:R-:W-:Y:S02]  /*5e90*/  UIADD3 UR7, UPT, UPT, -UR8, URZ, URZ ;  /* 0x000000ff08077290 */ /* 0x000fe4000fffe1ff */
[----:B------:R-:W-:Y:S04]  /*5ea0*/  @!UP0 USHF.R.U32.HI UR4, URZ, UR47, UR4 ;  /* 0x0000002fff048299 */ /* 0x000fe80008011604 */
[----:B------:R-:W-:Y:S04]  /*5eb0*/  @!UP0 USEL UR4, UR5, UR4, !UP2 ;  /* 0x0000000405048287 */ /* 0x000fe8000d000000 */
[----:B------:R-:W-:Y:S02]  /*5ec0*/  @!UP0 UIMAD UR9, UR9, UR10, UR4 ;  /* 0x0000000a090982a4 */ /* 0x000fe4000f8e0204 */
[----:B------:R-:W-:Y:S02]  /*5ed0*/  @!UP0 UIADD3 UR10, UPT, UPT, UR11, -UR4, URZ ;  /* 0x800000040b0a8290 */ /* 0x000fe4000fffe0ff */
[----:B------:R-:W-:Y:S02]  /*5ee0*/  UIMAD UR4, UR58, UR7, UR36 ;  /* 0x000000073a0472a4 */ /* 0x000fe4000f8e0224 */
[----:B------:R-:W-:Y:S03]  /*5ef0*/  @!UP0 UIMAD UR8, UR10, UR39, UR5 ;  /* 0x000000270a0882a4 */ /* 0x000fe6000f8e0205 */
[----:B------:R-:W-:Y:S02]  /*5f00*/  @!UP0 UMOV UR5, UR9 ;  /* 0x0000000900058c82 */ /* 0x000fe40008000000 */
[----:B------:R-:W-:Y:S02]  /*5f10*/  UIMAD UR37, UR5, UR48, UR6 ;  /* 0x00000030052572a4 */ /* 0x000fe4000f8e0206 */
[----:B------:R-:W-:Y:S11]  /*5f20*/  UIMAD UR36, UR8, UR58, UR4 ;  /* 0x0000003a082472a4 */ /* 0x000ff6000f8e0204 */
[----:B------:R-:W-:Y:S01]  /*5f30*/  @!UPT UIADD3 URZ, UPT, UPT, URZ, URZ, URZ ;  /* 0x000000fffffff290 */ /* 0x000fe2000fffe0ff */
.L_x_86:
[----:B------:R-:W-:Y:S01]  /*5f40*/  UISETP.NE.AND UP0, UPT, UR38, 0x1, UPT ;  /* 0x000000012600788c */ /* 0x000fe2000bf05270 */
[----:B------:R-:W-:Y:S01]  /*5f50*/  @P0 SHF.R.U32.HI R105, RZ, 0x10, R5 ;  /* 0x00000010ff690819 */ /* 0x000fe20000011605 */
[----:B------:R-:W-:Y:S02]  /*5f60*/  UIADD3 UR11, UPT, UPT, UR49, 0x200, URZ ;  /* 0x00000200310b7890 */ /* 0x000fe4000fffe0ff */
[----:B------:R-:W-:Y:S07]  /*5f70*/  USHF.L.U32 UR41, UR22, 0x6, URZ ;  /* 0x0000000616297899 */ /* 0x000fee00080006ff */
[----:B------:R-:W1:Y:S01]  /*5f80*/  @!UP0 LDCU.128 UR12, c[0x0][0xc10] ;  /* 0x00018200ff0c87ac */ /* 0x000e620008000c00 */
[----:B------:R-:W2:Y:S01]  /*5f90*/  @!UP0 LDCU UR5, c[0x0][0xc0c] ;  /* 0x00018180ff0587ac */ /* 0x000ea20008000800 */
[----:B------:R-:W3:Y:S01]  /*5fa0*/  @!UP0 LDCU UR10, c[0x0][0xc20] ;  /* 0x00018400ff0a87ac */ /* 0x000ee20008000800 */
[----:B-1----:R-:W-:Y:S02]  /*5fb0*/  UIMAD.WIDE.U32 UR8, UR37, UR12, URZ ;  /* 0x0000000c250872a5 */ /* 0x002fe4000f8e00ff */
[----:B------:R-:W-:Y:S02]  /*5fc0*/  UIMAD.WIDE.U32 UR6, UR36, UR15, URZ ;  /* 0x0000000f240672a5 */ /* 0x000fe4000f8e00ff */
[----:B------:R-:W-:Y:S03]  /*5fd0*/  @!UP0 UISETP.NE.AND UP1, UPT, UR14, 0x1, UPT ;  /* 0x000000010e00888c */ /* 0x000fe6000bf25270 */
[----:B------:R-:W-:Y:S01]  /*5fe0*/  @!UP0 UMOV UR4, UR9 ;  /* 0x0000000900048c82 */ /* 0x000fe20008000000 */
[----:B--2---:R-:W-:Y:S02]  /*5ff0*/  @!UP0 UISETP.NE.AND UP2, UPT, UR5, 0x1, UPT ;  /* 0x000000010500888c */ /* 0x004fe4000bf45270 */
[----:B------:R-:W-:Y:S01]  /*6000*/  @!UP0 USHF.R.U32.HI UR4, URZ, UR13, UR4 ;  /* 0x0000000dff048299 */ /* 0x000fe20008011604 */
[----:B------:R-:W-:Y:S02]  /*6010*/  @!UP0 UMOV UR6, UR7 ;  /* 0x0000000700068c82 */ /* 0x000fe40008000000 */
[----:B---3--:R-:W-:Y:S02]  /*6020*/  @!UP0 USHF.R.U32.HI UR6, URZ, UR10, UR6 ;  /* 0x0000000aff068299 */ /* 0x008fe40008011606 */
[----:B------:R-:W-:Y:S02]  /*6030*/  @!UP0 USEL UR7, UR37, UR4, !UP2 ;  /* 0x0000000425078287 */ /* 0x000fe4000d000000 */
[----:B------:R-:W-:Y:S04]  /*6040*/  @!UP0 USEL UR6, UR36, UR6, !UP1 ;  /* 0x0000000624068287 */ /* 0x000fe8000c800000 */
[----:B------:R-:W-:Y:S02]  /*6050*/  @!UP0 UIADD3 UR4, UPT, UPT, -UR7, UR6, URZ ;  /* 0x0000000607048290 */ /* 0x000fe4000fffe1ff */
[----:B------:R-:W-:Y:S02]  /*6060*/  @!UP0 UIADD3 UR6, UPT, UPT, UR7, -UR6, URZ ;  /* 0x8000000607068290 */ /* 0x000fe4000fffe0ff */
[----:B------:R-:W-:Y:S02]  /*6070*/  @!UP0 UIMAD UR37, UR4, UR5, UR37 ;  /* 0x00000005042582a4 */ /* 0x000fe4000f8e0225 */
[----:B------:R-:W-:Y:S02]  /*6080*/  @!UP0 UIMAD UR36, UR6, UR14, UR36 ;  /* 0x0000000e062482a4 */ /* 0x000fe4000f8e0224 */
[----:B------:R-:W-:Y:S09]  /*6090*/  ULOP3.LUT UP0, URZ, UR11, 0x1b0, URZ, 0xc0, !UPT ;  /* 0x000001b00bff7892 */ /* 0x000ff2000f80c0ff */
[----:B------:R-:W-:Y:S05]  /*60a0*/  BRA.U !UP0, `(.L_x_87) ;  /* 0x00000001087c7547 */ /* 0x000fea000b800000 */
[----:B------:R-:W1:Y:S01]  /*60b0*/  LDCU.64 UR8, c[0x4][0x80] ;  /* 0x01001000ff0877ac */ /* 0x000e620008000a00 */
[----:B------:R-:W-:Y:S01]  /*60c0*/  MOV R16, 0x0 ;  /* 0x0000000000107802 */ /* 0x000fe20000000f00 */
[----:B------:R-:W-:Y:S02]  /*60d0*/  HFMA2 R12, -RZ, RZ, 0, 5.9604644775390625e-08 ;  /* 0x00000001ff0c7431 */ /* 0x000fe400000001ff */
[----:B------:R-:W-:Y:S01]  /*60e0*/  IMAD.MOV.U32 R8, RZ, RZ, 0x70 ;  /* 0x00000070ff087424 */ /* 0x000fe200078e00ff */
[----:B------:R2:W3:Y:S01]  /*60f0*/  LDC.64 R14, c[0x4][R16] ;  /* 0x01000000100e7b82 */ /* 0x0004e20000000a00 */
[----:B------:R-:W4:Y:S01]  /*6100*/  LDCU.64 UR6, c[0x4][0x88] ;  /* 0x01001100ff0677ac */ /* 0x000f220008000a00 */
[----:B------:R-:W-:Y:S01]  /*6110*/  IMAD.MOV.U32 R13, RZ, RZ, RZ ;  /* 0x000000ffff0d7224 */ /* 0x000fe200078e00ff */
[----:B------:R-:W2:Y:S01]  /*6120*/  LDCU.64 UR4, c[0x4][0x8] ;  /* 0x01000100ff0477ac */ /* 0x000ea20008000a00 */
[----:B-1----:R-:W-:Y:S01]  /*6130*/  MOV R5, UR9 ;  /* 0x0000000900057c02 */ /* 0x002fe20008000f00 */
[----:B------:R-:W-:Y:S01]  /*6140*/  IMAD.U32 R4, RZ, RZ, UR8 ;  /* 0x00000008ff047e24 */ /* 0x000fe2000f8e00ff */
[----:B----4-:R-:W-:Y:S01]  /*6150*/  MOV R7, UR7 ;  /* 0x0000000700077c02 */ /* 0x010fe20008000f00 */
[----:B------:R-:W-:Y:S01]  /*6160*/  IMAD.U32 R6, RZ, RZ, UR6 ;  /* 0x00000006ff067e24 */ /* 0x000fe2000f8e00ff */
[----:B--2---:R-:W-:Y:S01]  /*6170*/  MOV R11, UR5 ;  /* 0x00000005000b7c02 */ /* 0x004fe20008000f00 */
[----:B------:R-:W-:Y:S02]  /*6180*/  IMAD.U32 R10, RZ, RZ, UR4 ;  /* 0x00000004ff0a7e24 */ /* 0x000fe4000f8e00ff */
[----:B------:R-:W-:Y:S07]  /*6190*/  LEPC R20, `(.L_x_88) ;  /* 0x000000001014794e */ /* 0x000fee0000000000 */
[----:B---3-5:R-:W-:Y:S05]  /*61a0*/  CALL.ABS.NOINC R14 ;  /* 0x000000000e007343 */ /* 0x028fea0003c00000 */
.L_x_88:
[----:B------:R-:W1:Y:S01]  /*61b0*/  LDCU.64 UR8, c[0x4][0x80] ;  /* 0x01001000ff0877ac */ /* 0x000e620008000a00 */
[----:B------:R2:W3:Y:S01]  /*61c0*/  LDC.64 R14, c[0x4][R16] ;  /* 0x01000000100e7b82 */ /* 0x0004e20000000a00 */
[----:B------:R-:W-:Y:S02]  /*61d0*/  HFMA2 R12, -RZ, RZ, 0, 5.9604644775390625e-08 ;  /* 0x00000001ff0c7431 */ /* 0x000fe400000001ff */
[----:B------:R-:W-:Y:S02]  /*61e0*/  IMAD.MOV.U32 R8, RZ, RZ, 0x70 ;  /* 0x00000070ff087424 */ /* 0x000fe400078e00ff */
[----:B------:R-:W-:Y:S01]  /*61f0*/  IMAD.MOV.U32 R13, RZ, RZ, RZ ;  /* 0x000000ffff0d7224 */ /* 0x000fe200078e00ff */
[----:B------:R-:W4:Y:S01]  /*6200*/  LDCU.64 UR6, c[0x4][0x88] ;  /* 0x01001100ff0677ac */ /* 0x000f220008000a00 */
[----:B------:R-:W5:Y:S01]  /*6210*/  LDCU.64 UR4, c[0x4][0x8] ;  /* 0x01000100ff0477ac */ /* 0x000f620008000a00 */
[----:B-1----:R-:W-:Y:S02]  /*6220*/  MOV R4, UR8 ;  /* 0x0000000800047c02 */ /* 0x002fe40008000f00 */
[----:B------:R-:W-:Y:S02]  /*6230*/  MOV R5, UR9 ;  /* 0x0000000900057c02 */ /* 0x000fe40008000f00 */
[----:B----4-:R-:W-:Y:S01]  /*6240*/  MOV R7, UR7 ;  /* 0x0000000700077c02 */ /* 0x010fe20008000f00 */
[----:B------:R-:W-:Y:S01]  /*6250*/  IMAD.U32 R6, RZ, RZ, UR6 ;  /* 0x00000006ff067e24 */ /* 0x000fe2000f8e00ff */
[----:B-----5:R-:W-:Y:S01]  /*6260*/  MOV R11, UR5 ;  /* 0x00000005000b7c02 */ /* 0x020fe20008000f00 */
[----:B--2---:R-:W-:Y:S02]  /*6270*/  IMAD.U32 R10, RZ, RZ, UR4 ;  /* 0x00000004ff0a7e24 */ /* 0x004fe4000f8e00ff */
[----:B------:R-:W-:Y:S07]  /*6280*/  LEPC R20, `(.L_x_87) ;  /* 0x000000001014794e */ /* 0x000fee0000000000 */
[----:B---3--:R-:W-:Y:S05]  /*6290*/  CALL.ABS.NOINC R14 ;  /* 0x000000000e007343 */ /* 0x008fea0003c00000 */
.L_x_87:
[----:B------:R-:W-:Y:S01]  /*62a0*/  ISETP.NE.U32.AND P3, PT, R78, RZ, PT ;  /* 0x000000ff4e00720c */ /* 0x000fe20003f65070 */
[----:B------:R-:W-:Y:S01]  /*62b0*/  UISETP.NE.U32.AND UP0, UPT, UR60, URZ, UPT ;  /* 0x000000ff3c00728c */ /* 0x000fe2000bf05070 */
[----:B------:R-:W-:Y:S02]  /*62c0*/  ISETP.NE.AND P6, PT, R98, RZ, PT ;  /* 0x000000ff6200720c */ /* 0x000fe40003fc5270 */
[----:B------:R-:W-:Y:S01]  /*62d0*/  ISETP.NE.AND.EX P3, PT, R79, RZ, PT, P3 ;  /* 0x000000ff4f00720c */ /* 0x000fe20003f65330 */
[----:B------:R-:W-:Y:S01]  /*62e0*/  UISETP.NE.AND.EX UP0, UPT, UR61, URZ, UPT, UP0 ;  /* 0x000000ff3d00728c */ /* 0x000fe2000bf05300 */
[----:B------:R-:W-:Y:S02]  /*62f0*/  ISETP.NE.U32.AND P1, PT, RZ, UR62, PT ;  /* 0x0000003eff007c0c */ /* 0x000fe4000bf25070 */
[----:B------:R-:W-:Y:S02]  /*6300*/  PLOP3.LUT P0, PT, PT, PT, PT, 0x8, 0x80 ;  /* 0x000000000080781c */ /* 0x000fe40003f0e170 */
[----:B------:R-:W-:Y:S05]  /*6310*/  ISETP.NE.AND.EX P1, PT, RZ, UR63, PT, P1 ;  /* 0x0000003fff007c0c */ /* 0x000fea000bf25310 */
[----:B------:R-:W-:Y:S02]  /*6320*/  @P6 PLOP3.LUT P0, PT, P3, PT, PT, 0x80, 0x8 ;  /* 0x000000000008681c */ /* 0x000fe40001f0f070 */
[----:B------:R-:W-:Y:S11]  /*6330*/  @!P3 BRA `(.L_x_89) ;  /* 0x000000000030b947 */ /* 0x000ff60003800000 */
[----:B------:R-:W-:Y:S01]  /*6340*/  ISETP.NE.U32.AND P2, PT, R76, RZ, PT ;  /* 0x000000ff4c00720c */ /* 0x000fe20003f45070 */
[----:B------:R-:W1:Y:S01]  /*6350*/  LDCU.64 UR4, c[0x0][0x358] ;  /* 0x00006b00ff0477ac */ /* 0x000e620008000a00 */
[----:B------:R-:W-:Y:S02]  /*6360*/  IMAD.MOV.U32 R90, RZ, RZ, 0x1 ;  /* 0x00000001ff5a7424 */ /* 0x000fe400078e00ff */
[----:B------:R-:W-:Y:S11]  /*6370*/  ISETP.NE.AND.EX P2, PT, R77, RZ, PT, P2 ;  /* 0x000000ff4d00720c */ /* 0x000ff60003f45320 */
[----:B------:R-:W-:Y:S02]  /*6380*/  @!UPT UIADD3 URZ, UPT, UPT, URZ, URZ, URZ ;  /* 0x000000fffffff290 */ /* 0x000fe4000fffe0ff */
[----:B------:R-:W2:Y:S01]  /*6390*/  @P2 LDC.64 R4, c[0x0][0x988] ;  /* 0x00026200ff042b82 */ /* 0x000ea20000000a00 */
[----:B------:R-:W-:Y:S04]  /*63a0*/  @P2 IMAD R0, R17, R78, RZ ;  /* 0x0000004e11002224 */ /* 0x000fe800078e02ff */
[----:B--2---:R-:W-:Y:S04]  /*63b0*/  @P2 IMAD.WIDE R4, R0, 0x4, R4 ;  /* 0x0000000400042825 */ /* 0x004fe800078e0204 */
[----:B------:R-:W-:Y:S01]  /*63c0*/  HFMA2 R0, -RZ, RZ, 0, 5.9604644775390625e-08 ;  /* 0x00000001ff007431 */ /* 0x000fe200000001ff */
[----:B-1---5:R1:W5:Y:S04]  /*63d0*/  @P2 LDG.E R41, desc[UR4][R4.64] ;  /* 0x0000000404292981 */ /* 0x022368000c1e1900 */
[----:B------:R-:W-:Y:S01]  /*63e0*/  @!P2 PRMT R90, R0, 0x7610, R90 ;  /* 0x00007610005aa816 */ /* 0x000fe2000000005a */
[----:B-1----:R-:W2:Y:S06]  /*63f0*/  @!P2 LDC R41, c[0x0][0x980] ;  /* 0x00026000ff29ab82 */ /* 0x002eac0000000800 */
.L_x_89:
[----:B------:R-:W-:Y:S05]  /*6400*/  BRA.U !UP0, `(.L_x_90) ;  /* 0x00000001082c7547 */ /* 0x000fea000b800000 */
[----:B------:R-:W-:Y:S02]  /*6410*/  R2UR UR5, R93 ;  /* 0x000000005d0572ca */ /* 0x000fe400000e0000 */
[----:B------:R-:W-:Y:S11]  /*6420*/  R2UR UR4, R92 ;  /* 0x000000005c0472ca */ /* 0x000ff600000e0000 */
[----:B------:R-:W-:Y:S04]  /*6430*/  ISETP.NE.U32.AND P2, PT, RZ, UR5, PT ;  /* 0x00000005ff007c0c */ /* 0x000fe8000bf45070 */
[----:B------:R-:W-:Y:S01]  /*6440*/  ISETP.NE.AND.EX P2, PT, RZ, UR4, PT, P2 ;  /* 0x00000004ff007c0c */ /* 0x000fe2000bf45320 */
[----:B------:R-:W1:Y:S11]  /*6450*/  LDCU.64 UR4, c[0x0][0x358] ;  /* 0x00006b00ff0477ac */ /* 0x000e760008000a00 */
[----:B------:R-:W-:Y:S01]  /*6460*/  @!UPT UIADD3 URZ, UPT, UPT, URZ, URZ, URZ ;  /* 0x000000fffffff290 */ /* 0x000fe2000fffe0ff */
[----:B------:R-:W3:Y:S01]  /*6470*/  @P2 LDC.64 R4, c[0x0][0x9a8] ;  /* 0x00026a00ff042b82 */ /* 0x000ee20000000a00 */
[----:B------:R-:W-:Y:S04]  /*6480*/  @P2 IMAD R3, R17, UR60, RZ ;  /* 0x0000003c11032c24 */ /* 0x000fe8000f8e02ff */
[----:B---3--:R-:W-:Y:S05]  /*6490*/  @P2 IMAD.WIDE R4, R3, 0x4, R4 ;  /* 0x0000000403042825 */ /* 0x008fea00078e0204 */
[----:B-1---5:R1:W5:Y:S02]  /*64a0*/  @P2 LDG.E R38, desc[UR4][R4.64] ;  /* 0x0000000404262981 */ /* 0x022364000c1e1900 */
[----:B-1----:R-:W3:Y:S02]  /*64b0*/  @!P2 LDC R38, c[0x0][0x9a0] ;  /* 0x00026800ff26ab82 */ /* 0x002ee40000000800 */
.L_x_90:
[----:B--2--5:R-:W-:Y:S01]  /*64c0*/  FSETP.NEU.AND P2, PT, R41, RZ, PT ;  /* 0x000000ff2900720b */ /* 0x024fe20003f4d000 */
[----:B------:R-:W1:Y:S01]  /*64d0*/  LDCU.128 UR12, c[0x0][0xb90] ;  /* 0x00017200ff0c77ac */ /* 0x000e620008000c00 */
[----:B------:R-:W-:Y:S01]  /*64e0*/  SEL R5, RZ, 0xffffffff, P1 ;  /* 0xffffffffff057807 */ /* 0x000fe20000800000 */
[----:B------:R-:W-:Y:S01]  /*64f0*/  IMAD.SHL.U32 R118, R46, 0x2000, RZ ;  /* 0x000020002e767824 */ /* 0x000fe200078e00ff */
[----:B------:R-:W-:Y:S01]  /*6500*/  @P6 LOP3.LUT P1, RZ, R90, 0xff, RZ, 0xc0, !PT ;  /* 0x000000ff5aff6812 */ /* 0x000fe2000782c0ff */
[----:B------:R-:W-:Y:S01]  /*6510*/  IMAD.SHL.U32 R101, R104, 0x10, RZ ;  /* 0x0000001068657824 */ /* 0x000fe200078e00ff */
[----:B------:R-:W-:Y:S01]  /*6520*/  @P6 SEL R4, RZ, 0xffffffff, P2 ;  /* 0xffffffffff046807 */ /* 0x000fe20001000000 */
[----:B------:R-:W-:Y:S01]  /*6530*/  IMAD.IADD R116, R107, 0x1, R118 ;  /* 0x000000016b747824 */ /* 0x000fe200078e0276 */
[----:B------:R-:W-:Y:S01]  /*6540*/  LOP3.LUT R47, R88, 0x1, RZ, 0x3c, !PT ;  /* 0x00000001582f7812 */ /* 0x000fe200078e3cff */
[----:B------:R-:W2:Y:S01]  /*6550*/  LDCU UR11, c[0x0][0xba0] ;  /* 0x00017400ff0b77ac */ /* 0x000ea20008000800 */
[----:B------:R-:W-:Y:S01]  /*6560*/  @P0 SEL R4, R5, R4, !P1 ;  /* 0x0000000405040207 */ /* 0x000fe20004800000 */
[----:B------:R-:W-:Y:S01]  /*6570*/  IMAD.SHL.U32 R100, R99, 0x10, RZ ;  /* 0x0000001063647824 */ /* 0x000fe200078e00ff */
[----:B------:R-:W-:Y:S01]  /*6580*/  LEA R0, R46, UR49, 0x3 ;  /* 0x000000312e007c11 */ /* 0x000fe2000f8e18ff */
[----:B------:R-:W-:Y:S01]  /*6590*/  USHF.L.U32 UR8, UR50, 0x7, URZ ;  /* 0x0000000732087899 */ /* 0x000fe200080006ff */
[----:B------:R-:W-:Y:S01]  /*65a0*/  @P6 LOP3.LUT R4, R4, 0x1, RZ, 0xc0, !PT ;  /* 0x0000000104046812 */ /* 0x000fe200078ec0ff */
[----:B------:R-:W-:Y:S01]  /*65b0*/  IMAD.IADD R115, R116, 0x1, R101 ;  /* 0x0000000174737824 */ /* 0x000fe200078e0265 */
[----:B------:R-:W-:Y:S01]  /*65c0*/  LEA R102, R36, UR49, 0x3 ;  /* 0x0000003124667c11 */ /* 0x000fe2000f8e18ff */
[----:B------:R-:W-:Y:S01]  /*65d0*/  BSSY B1, `(.L_x_91) ;  /* 0x0000053000017945 */ /* 0x000fe20003800000 */
[----:B------:R-:W-:Y:S01]  /*65e0*/  ISETP.NE.U32.OR P5, PT, R4, 0x1, !P6 ;  /* 0x000000010400780c */ /* 0x000fe200077a5470 */
[----:B------:R-:W-:Y:S01]  /*65f0*/  IMAD.U32 R111, RZ, RZ, UR8 ;  /* 0x00000008ff6f7e24 */ /* 0x000fe2000f8e00ff */
[----:B------:R-:W-:Y:S01]  /*6600*/  SHF.L.U32 R3, R87, 0x1f, RZ ;  /* 0x0000001f57037819 */ /* 0x000fe200000006ff */
[----:B------:R-:W-:Y:S01]  /*6610*/  IMAD.MOV.U32 R117, RZ, RZ, 0x1 ;  /* 0x00000001ff757424 */ /* 0x000fe200078e00ff */
[----:B------:R-:W-:Y:S01]  /*6620*/  R2UR UR4, R96 ;  /* 0x00000000600472ca */ /* 0x000fe200000e0000 */
[----:B------:R-:W-:Y:S01]  /*6630*/  IMAD.IADD R39, R37, 0x1, R2 ;  /* 0x0000000125277824 */ /* 0x000fe200078e0202 */
[----:B------:R-:W-:Y:S01]  /*6640*/  R2UR UR6, R95 ;  /* 0x000000005f0672ca */ /* 0x000fe200000e0000 */
[----:B------:R-:W-:Y:S01]  /*6650*/  IMAD.MOV.U32 R120, RZ, RZ, R46 ;  /* 0x000000ffff787224 */ /* 0x000fe200078e002e */
[----:B------:R-:W-:Y:S02]  /*6660*/  R2UR UR10, R97 ;  /* 0x00000000610a72ca */ /* 0x000fe400000e0000 */
[----:B------:R-:W-:Y:S02]  /*6670*/  CS2R R74, SRZ ;  /* 0x00000000004a7805 */ /* 0x000fe4000001ff00 */
[----:B------:R-:W-:Y:S02]  /*6680*/  R2UR UR9, R94 ;  /* 0x000000005e0972ca */ /* 0x000fe400000e0000 */
[----:B------:R-:W-:Y:S02]  /*6690*/  CS2R R72, SRZ ;  /* 0x0000000000487805 */ /* 0x000fe4000001ff00 */
[----:B------:R-:W-:Y:S02]  /*66a0*/  LOP3.LUT P4, R112, R90, 0xff, RZ, 0xc0, !PT ;  /* 0x000000ff5a707812 */ /* 0x000fe4000788c0ff */
[----:B------:R-:W-:Y:S02]  /*66b0*/  CS2R R66, SRZ ;  /* 0x0000000000427805 */ /* 0x000fe4000001ff00 */
[----:B------:R-:W-:Y:S02]  /*66c0*/  @P5 SHF.L.U32 R9, R47, 0x1f, RZ ;  /* 0x0000001f2f095819 */ /* 0x000fe400000006ff */
[----:B------:R-:W-:Y:S02]  /*66d0*/  CS2R R64, SRZ ;  /* 0x0000000000407805 */ /* 0x000fe4000001ff00 */
[----:B------:R-:W-:Y:S01]  /*66e0*/  SEL R4, RZ, 0xffffffff, P2 ;  /* 0xffffffffff047807 */ /* 0x000fe20001000000 */
[----:B------:R-:W-:Y:S01]  /*66f0*/  UIMAD.WIDE.U32 UR4, UR8, UR4, URZ ;  /* 0x00000004080472a5 */ /* 0x000fe2000f8e00ff */
[----:B------:R-:W4:Y:S01]  /*6700*/  @P5 SYNCS.PHASECHK.TRANS64.TRYWAIT P1, [R0+URZ+0x100], R9 ;  /* 0x00010009000055a7 */ /* 0x000f2200080211ff */
[----:B------:R-:W-:Y:S02]  /*6710*/  P2R R113, PR, RZ, 0x20 ;  /* 0x00000020ff717803 */ /* 0x000fe40000000000 */
[----:B------:R-:W-:Y:S01]  /*6720*/  CS2R R58, SRZ ;  /* 0x00000000003a7805 */ /* 0x000fe2000001ff00 */
[----:B------:R-:W-:Y:S01]  /*6730*/  UISETP.NE.AND UP0, UPT, UR10, 0x1, UPT ;  /* 0x000000010a00788c */ /* 0x000fe2000bf05270 */
[----:B------:R-:W-:Y:S01]  /*6740*/  IMAD.IADD R114, R116, 0x1, R100 ;  /* 0x0000000174727824 */ /* 0x000fe200078e0264 */
[----:B------:R-:W-:Y:S01]  /*6750*/  USHF.R.U32.HI UR5, URZ, UR6, UR5 ;  /* 0x00000006ff057299 */ /* 0x000fe20008011605 */
[----:B------:R-:W-:Y:S01]  /*6760*/  IMAD.IADD R103, R106, 0x1, R115 ;  /* 0x000000016a677824 */ /* 0x000fe200078e0273 */
[----:B------:R-:W-:Y:S02]  /*6770*/  @P3 SEL R4, R5, R4, !P4 ;  /* 0x0000000405043207 */ /* 0x000fe40006000000 */
[----:B------:R-:W-:Y:S01]  /*6780*/  CS2R R56, SRZ ;  /* 0x0000000000387805 */ /* 0x000fe2000001ff00 */
[----:B------:R-:W-:Y:S01]  /*6790*/  USEL UR5, UR8, UR5, !UP0 ;  /* 0x0000000508057287 */ /* 0x000fe2000c000000 */
[----:B------:R-:W-:Y:S01]  /*67a0*/  CS2R R50, SRZ ;  /* 0x0000000000327805 */ /* 0x000fe2000001ff00 */
[----:B------:R-:W-:Y:S01]  /*67b0*/  UISETP.NE.AND UP0, UPT, UR9, 0x1, UPT ;  /* 0x000000010900788c */ /* 0x000fe2000bf05270 */
[----:B------:R-:W-:Y:S02]  /*67c0*/  LOP3.LUT R4, R4, 0x1, RZ, 0xc0, !PT ;  /* 0x0000000104047812 */ /* 0x000fe400078ec0ff */
[----:B------:R-:W-:Y:S01]  /*67d0*/  CS2R R48, SRZ ;  /* 0x0000000000307805 */ /* 0x000fe2000001ff00 */
[----:B------:R-:W-:Y:S01]  /*67e0*/  IMAD R6, RZ, RZ, -UR5 ;  /* 0x80000005ff067e24 */ /* 0x000fe2000f8e02ff */
[----:B------:R2:W3:Y:S01]  /*67f0*/  SYNCS.PHASECHK.TRANS64.TRYWAIT P0, [R102+URZ+0x150], R3 ;  /* 0x00015003660075a7 */ /* 0x0004e200080011ff */
[----:B------:R-:W-:Y:S01]  /*6800*/  IMAD.U32 R110, RZ, RZ, UR5 ;  /* 0x00000005ff6e7e24 */ /* 0x000fe2000f8e00ff */
[----:B-1----:R-:W-:Y:S01]  /*6810*/  UIMAD.WIDE.U32 UR6, UR5, UR12, URZ ;  /* 0x0000000c050672a5 */ /* 0x002fe2000f8e00ff */
[----:B------:R-:W-:Y:S06]  /*6820*/  IMAD R111, R6, UR10, R111 ;  /* 0x0000000a066f7c24 */ /* 0x000fec000f8e026f */
[----:B------:R-:W-:Y:S02]  /*6830*/  UMOV UR4, UR7 ;  /* 0x0000000700047c82 */ /* 0x000fe40008000000 */
[----:B------:R-:W-:Y:S04]  /*6840*/  USHF.R.U32.HI UR4, URZ, UR13, UR4 ;  /* 0x0000000dff047299 */ /* 0x000fe80008011604 */
[----:B------:R-:W-:Y:S02]  /*6850*/  USEL UR4, UR5, UR4, !UP0 ;  /* 0x0000000405047287 */ /* 0x000fe4000c000000 */
[----:B------:R-:W-:Y:S02]  /*6860*/  UISETP.NE.AND UP0, UPT, UR14, 0x1, UPT ;  /* 0x000000010e00788c */ /* 0x000fe4000bf05270 */
[----:B------:R-:W-:Y:S02]  /*6870*/  UIMAD.WIDE.U32 UR6, UR4, UR15, URZ ;  /* 0x0000000f040672a5 */ /* 0x000fe4000f8e00ff */
[----:B------:R-:W-:Y:S02]  /*6880*/  IMAD.U32 R109, RZ, RZ, UR4 ;  /* 0x00000004ff6d7e24 */ /* 0x000fe4000f8e00ff */
[----:B------:R-:W-:Y:S01]  /*6890*/  PLOP3.LUT P2, PT, PT, PT, UP0, 0x80, 0x8 ;  /* 0x000000000008781c */ /* 0x000fe20003f4f008 */
[----:B------:R-:W-:Y:S02]  /*68a0*/  IMAD R7, RZ, RZ, -UR4 ;  /* 0x80000004ff077e24 */ /* 0x000fe4000f8e02ff */
[----:B------:R-:W-:Y:S01]  /*68b0*/  UMOV UR6, UR7 ;  /* 0x0000000700067c82 */ /* 0x000fe20008000000 */
[----:B------:R-:W-:Y:S01]  /*68c0*/  IMAD.U32 R108, RZ, RZ, UR4 ;  /* 0x00000004ff6c7e24 */ /* 0x000fe2000f8e00ff */
[----:B--2---:R-:W-:Y:S01]  /*68d0*/  USHF.R.U32.HI UR6, URZ, UR11, UR6 ;  /* 0x0000000bff067299 */ /* 0x004fe20008011606 */
[----:B------:R-:W-:Y:S05]  /*68e0*/  IMAD R110, R7, UR9, R110 ;  /* 0x00000009076e7c24 */ /* 0x000fea000f8e026e */
[----:B------:R-:W-:Y:S02]  /*68f0*/  SEL R109, R109, UR6, !P2 ;  /* 0x000000066d6d7c07 */ /* 0x000fe4000d000000 */
[----:B------:R-:W-:Y:S03]  /*6900*/  ISETP.NE.U32.AND P2, PT, R4, 0x1, PT ;  /* 0x000000010400780c */ /* 0x000fe60003f45070 */
[----:B------:R-:W-:Y:S01]  /*6910*/  IMAD.MOV R5, RZ, RZ, -R109 ;  /* 0x000000ffff057224 */ /* 0x000fe200078e0a6d */
[----:B------:R-:W-:Y:S03]  /*6920*/  P2R R119, PR, RZ, 0x4 ;  /* 0x00000004ff777803 */ /* 0x000fe60000000000 */
[----:B------:R-:W-:Y:S01]  /*6930*/  IMAD R108, R5, UR14, R108 ;  /* 0x0000000e056c7c24 */ /* 0x000fe2000f8e026c */
[----:B----4-:R-:W-:Y:S01]  /*6940*/  @P5 SEL R117, RZ, 0x1, !P1 ;  /* 0x00000001ff755807 */ /* 0x010fe20004800000 */
[----:B------:R-:W-:Y:S06]  /*6950*/  @!P5 BRA `(.L_x_92) ;  /* 0x000000000068d947 */ /* 0x000fec0003800000 */
[----:B------:R-:W-:Y:S01]  /*6960*/  ISETP.NE.AND P1, PT, R117, RZ, PT ;  /* 0x000000ff7500720c */ /* 0x000fe20003f25270 */
[----:B------:R-:W-:Y:S01]  /*6970*/  BSSY B0, `(.L_x_93) ;  /* 0x000000d000007945 */ /* 0x000fe20003800000 */
[----:B------:R-:W-:Y:S02]  /*6980*/  CS2R R50, SRZ ;  /* 0x0000000000327805 */ /* 0x000fe4000001ff00 */
[----:B------:R-:W-:Y:S02]  /*6990*/  CS2R R48, SRZ ;  /* 0x0000000000307805 */ /* 0x000fe4000001ff00 */
[----:B------:R-:W-:Y:S02]  /*69a0*/  CS2R R58, SRZ ;  /* 0x00000000003a7805 */ /* 0x000fe4000001ff00 */
[----:B------:R-:W-:Y:S02]  /*69b0*/  CS2R R56, SRZ ;  /* 0x0000000000387805 */ /* 0x000fe4000001ff00 */
[----:B------:R-:W-:Y:S02]  /*69c0*/  CS2R R66, SRZ ;  /* 0x0000000000427805 */ /* 0x000fe4000001ff00 */
[----:B------:R-:W-:Y:S02]  /*69d0*/  CS2R R64, SRZ ;  /* 0x0000000000407805 */ /* 0x000fe4000001ff00 */
[----:B------:R-:W-:Y:S02]  /*69e0*/  CS2R R74, SRZ ;  /* 0x00000000004a7805 */ /* 0x000fe4000001ff00 */
[----:B------:R-:W-:Y:S01]  /*69f0*/  CS2R R72, SRZ ;  /* 0x0000000000487805 */ /* 0x000fe2000001ff00 */
[----:B------:R-:W-:Y:S06]  /*6a00*/  @P1 BRA `(.L_x_94) ;  /* 0x00000000000c1947 */ /* 0x000fec0003800000 */
[----:B------:R-:W-:Y:S04]  /*6a10*/  SHF.L.U32 R5, R47, 0x1f, RZ ;  /* 0x0000001f2f057819 */ /* 0x000fe800000006ff */
[----:B------:R-:W1:Y:S02]  /*6a20*/  SYNCS.PHASECHK.TRANS64.TRYWAIT P1, [R0+URZ+0x100], R5 ;  /* 0x00010005000075a7 */ /* 0x000e6400080211ff */
[----:B-1----:R-:W-:Y:S05]  /*6a30*/  @!P1 BRA `(.L_x_95) ;  /* 0x0000002800449947 */ /* 0x002fea0003800000 */
.L_x_94:
[----:B------:R-:W-:Y:S05]  /*6a40*/  BSYNC B0 ;  /* 0x0000000000007941 */ /* 0x000fea0003800000 */
.L_x_93:
[----:B------:R-:W-:Y:S01]  /*6a50*/  ISETP.NE.AND P1, PT, R119, RZ, PT ;  /* 0x000000ff7700720c */ /* 0x000fe20003f25270 */
[----:B------:R-:W-:Y:S11]  /*6a60*/  VIADD R120, R46, 0x1 ;  /* 0x000000012e787836 */ /* 0x000ff60000000000 */
[----:B------:R-:W-:Y:S01]  /*6a70*/  @!UPT UIADD3 URZ, UPT, UPT, URZ, URZ, URZ ;  /* 0x000000fffffff290 */ /* 0x000fe2000fffe0ff */
[----:B------:R2:W4:Y:S04]  /*6a80*/  @P1 LDS.128 R48, [R116] ;  /* 0x0000000074301984 */ /* 0x0005280000000c00 */
[----:B------:R2:W2:Y:S04]  /*6a90*/  @P1 LDS.128 R56, [R115+0x10] ;  /* 0x0000100073381984 */ /* 0x0004a80000000c00 */
[----:B------:R2:W2:Y:S04]  /*6aa0*/  @P1 LDS.128 R64, [R114+0x20] ;  /* 0x0000200072401984 */ /* 0x0004a80000000c00 */
[----:B------:R2:W2:Y:S01]  /*6ab0*/  @P1 LDS.128 R72, [R103+0x10] ;  /* 0x0000100067481984 */ /* 0x0004a20000000c00 */
[C---:B------:R-:W-:Y:S04]  /*6ac0*/  ISETP.NE.AND P1, PT, R120.reuse, 0x3, PT ;  /* 0x000000037800780c */ /* 0x040fe80003f25270 */
[----:B-1----:R-:W-:Y:S02]  /*6ad0*/  SEL R0, RZ, 0x1, P1 ;  /* 0x00000001ff007807 */ /* 0x002fe40000800000 */
[----:B------:R-:W-:Y:S02]  /*6ae0*/  SEL R120, R120, RZ, P1 ;  /* 0x000000ff78787207 */ /* 0x000fe40000800000 */
[----:B------:R-:W-:Y:S02]  /*6af0*/  LOP3.LUT R47, R47, R0, RZ, 0x3c, !PT ;  /* 0x000000002f2f7212 */ /* 0x000fe400078e3cff */
.L_x_92:
[----:B------:R-:W-:Y:S05]  /*6b00*/  BSYNC B1 ;  /* 0x0000000000017941 */ /* 0x000fea0003800000 */
.L_x_91:
[----:B------:R-:W-:Y:S04]  /*6b10*/  SHF.R.U32.HI R0, RZ, 0x15, R39 ;  /* 0x00000015ff007819 */ /* 0x000fe80000011627 */
[----:B------:R-:W-:Y:S01]  /*6b20*/  LOP3.LUT P1, RZ, R0, 0x3, R91, 0x48, !PT ;  /* 0x0000000300ff7812 */ /* 0x000fe2000782485b */
[----:B------:R-:W-:Y:S01]  /*6b30*/  @!UPT UIADD3 URZ, UPT, UPT, URZ, URZ, URZ ;  /* 0x000000fffffff290 */ /* 0x000fe2000fffe0ff */
[----:B---3--:R-:W-:Y:S11]  /*6b40*/  @P0 BRA `(.L_x_96) ;  /* 0x0000000000080947 */ /* 0x008ff60003800000 */
[----:B------:R-:W1:Y:S02]  /*6b50*/  SYNCS.PHASECHK.TRANS64.TRYWAIT P0, [R102+URZ+0x150], R3 ;  /* 0x00015003660075a7 */ /* 0x000e6400080011ff */
[----:B-1----:R-:W-:Y:S05]  /*6b60*/  @!P0 BRA `(.L_x_97) ;  /* 0x00000028000c8947 */ /* 0x002fea0003800000 */
.L_x_96:
[----:B------:R-:W-:Y:S05]  /*6b70*/  @!P1 BRA `(.L_x_98) ;  /* 0x0000000000409947 */ /* 0x000fea0003800000 */
[----:B------:R-:W3:Y:S01]  /*6b80*/  LDCU.64 UR8, c[0x4][0x70] ;  /* 0x01000e00ff0877ac */ /* 0x000ee20008000a00 */
[----:B-1----:R-:W-:Y:S01]  /*6b90*/  MOV R3, 0x0 ;  /* 0x0000000000037802 */ /* 0x002fe20000000f00 */
[----:B------:R-:W-:Y:S02]  /*6ba0*/  HFMA2 R12, -RZ, RZ, 0, 5.9604644775390625e-08 ;  /* 0x00000001ff0c7431 */ /* 0x000fe400000001ff */
[----:B------:R-:W-:Y:S02]  /*6bb0*/  IMAD.MOV.U32 R8, RZ, RZ, 0x192 ;  /* 0x00000192ff087424 */ /* 0x000fe400078e00ff */
[----:B------:R-:W-:Y:S01]  /*6bc0*/  IMAD.MOV.U32 R13, RZ, RZ, RZ ;  /* 0x000000ffff0d7224 */ /* 0x000fe200078e00ff */
[----:B------:R-:W1:Y:S01]  /*6bd0*/  LDCU.64 UR6, c[0x4][0x78] ;  /* 0x01000f00ff0677ac */ /* 0x000e620008000a00 */
[----:B------:R-:W2:Y:S01]  /*6be0*/  LDC.64 R2, c[0x4][R3] ;  /* 0x0100000003027b82 */ /* 0x000ea20000000a00 */
[----:B------:R-:W5:Y:S01]  /*6bf0*/  LDCU.64 UR4, c[0x4][0x10] ;  /* 0x01000200ff0477ac */ /* 0x000f620008000a00 */
[----:B---3--:R-:W-:Y:S01]  /*6c00*/  MOV R5, UR9 ;  /* 0x0000000900057c02 */ /* 0x008fe20008000f00 */
[----:B------:R-:W-:Y:S01]  /*6c10*/  IMAD.U32 R4, RZ, RZ, UR8 ;  /* 0x00000008ff047e24 */ /* 0x000fe2000f8e00ff */
[----:B-1----:R-:W-:Y:S01]  /*6c20*/  MOV R7, UR7 ;  /* 0x0000000700077c02 */ /* 0x002fe20008000f00 */
[----:B------:R-:W-:Y:S01]  /*6c30*/  IMAD.U32 R6, RZ, RZ, UR6 ;  /* 0x00000006ff067e24 */ /* 0x000fe2000f8e00ff */
[----:B-----5:R-:W-:Y:S01]  /*6c40*/  MOV R11, UR5 ;  /* 0x00000005000b7c02 */ /* 0x020fe20008000f00 */
[----:B------:R-:W-:Y:S02]  /*6c50*/  IMAD.U32 R10, RZ, RZ, UR4 ;  /* 0x00000004ff0a7e24 */ /* 0x000fe4000f8e00ff */
[----:B------:R-:W-:Y:S07]  /*6c60*/  LEPC R20, `(.L_x_98) ;  /* 0x000000001014794e */ /* 0x000fee0000000000 */
[----:B--2-4-:R-:W-:Y:S05]  /*6c70*/  CALL.ABS.NOINC R2 ;  /* 0x0000000002007343 */ /* 0x014fea0003c00000 */
.L_x_98:
[----:B------:R-:W-:Y:S05]  /*6c80*/  WARPSYNC.ALL ;  /* 0x0000000000007948 */ /* 0x000fea0003800000 */
[----:B------:R-:W-:Y:S01]  /*6c90*/  R2UR UR4, R39 ;  /* 0x00000000270472ca */ /* 0x000fe200000e0000 */
[--C-:B----4-:R-:W-:Y:S01]  /*6ca0*/  HADD2.F32 R40, -RZ, R48.reuse.H0_H0 ;  /* 0x20000030ff287230 */ /* 0x110fe20000004100 */
[----:B------:R-:W-:Y:S01]  /*6cb0*/  ISETP.NE.AND P0, PT, R89, RZ, PT ;  /* 0x000000ff5900720c */ /* 0x000fe20003f05270 */
[----:B------:R-:W-:Y:S01]  /*6cc0*/  HADD2.F32 R43, -RZ, R48.H1_H1 ;  /* 0x30000030ff2b7230 */ /* 0x000fe20000004100 */
[----:B------:R-:W-:Y:S01]  /*6cd0*/  BSSY.RECONVERGENT B0, `(.L_x_99) ;  /* 0x0000088000007945 */ /* 0x000fe20003800200 */
[----:B------:R-:W-:Y:S01]  /*6ce0*/  HADD2.F32 R42, -RZ, R49.H1_H1 ;  /* 0x30000031ff2a7230 */ /* 0x000fe20000004100 */
[----:B------:R-:W-:Y:S01]  /*6cf0*/  IADD3 R46, PT, PT, R46, 0x1, RZ ;  /* 0x000000012e2e7810 */ /* 0x000fe20007ffe0ff */
[----:B------:R-:W-:Y:S02]  /*6d00*/  HADD2.F32 R45, -RZ, R51.H0_H0 ;  /* 0x20000033ff2d7230 */ /* 0x000fe40000004100 */
[----:B--2---:R-:W-:Y:S04]  /*6d10*/  HADD2.F32 R44, -RZ, R75.H1_H1 ;  /* 0x3000004bff2c7230 */ /* 0x004fe80000004100 */
[----:B------:R-:W2:Y:S02]  /*6d20*/  LDTM.x32 R4, tmem[UR4] ;  /* 0x00000004000479ee */ /* 0x000ea400082c0000 */
[C---:B--2---:R-:W-:Y:S01]  /*6d30*/  FMUL R0, R38.reuse, R4 ;  /* 0x0000000426007220 */ /* 0x044fe20000400000 */
[C---:B------:R-:W-:Y:S01]  /*6d40*/  FMUL R2, R38.reuse, R5 ;  /* 0x0000000526027220 */ /* 0x040fe20000400000 */
[C---:B-1----:R-:W-:Y:S01]  /*6d50*/  FMUL R3, R38.reuse, R6 ;  /* 0x0000000626037220 */ /* 0x042fe20000400000 */
[C---:B------:R-:W-:Y:S01]  /*6d60*/  FMUL R7, R38.reuse, R7 ;  /* 0x0000000726077220 */ /* 0x040fe20000400000 */
[C---:B------:R-:W-:Y:S01]  /*6d70*/  FFMA R0, R41.reuse, R40, R0 ;  /* 0x0000002829007223 */ /* 0x040fe20000000000 */
[----:B------:R-:W-:Y:S02]  /*6d80*/  HADD2.F32 R40, -RZ, R49.H0_H0 ;  /* 0x20000031ff287230 */ /* 0x000fe40000004100 */
[C---:B------:R-:W-:Y:S01]  /*6d90*/  FFMA R2, R41.reuse, R43, R2 ;  /* 0x0000002b29027223 */ /* 0x040fe20000000002 */
[--C-:B------:R-:W-:Y:S02]  /*6da0*/  HADD2.F32 R43, -RZ, R50.reuse.H0_H0 ;  /* 0x20000032ff2b7230 */ /* 0x100fe40000004100 */
[C---:B------:R-:W-:Y:S01]  /*6db0*/  FMUL R4, R38.reuse, R8 ;  /* 0x0000000826047220 */ /* 0x040fe20000400000 */
[----:B------:R-:W-:Y:S01]  /*6dc0*/  FMUL R5, R38, R9 ;  /* 0x0000000926057220 */ /* 0x000fe20000400000 */
[C---:B------:R-:W-:Y:S01]  /*6dd0*/  FFMA R3, R41.reuse, R40, R3 ;  /* 0x0000002829037223 */ /* 0x040fe20000000003 */
[----:B------:R-:W-:Y:S01]  /*6de0*/  HADD2.F32 R40, -RZ, R50.H1_H1 ;  /* 0x30000032ff287230 */ /* 0x000fe20000004100 */
[----:B------:R-:W-:Y:S01]  /*6df0*/  F2FP.F16.F32.PACK_AB R52, R2, R0 ;  /* 0x000000000234723e */ /* 0x000fe200000000ff */
[C---:B------:R-:W-:Y:S01]  /*6e00*/  FFMA R7, R41.reuse, R42, R7 ;  /* 0x0000002a29077223 */ /* 0x040fe20000000007 */
[C---:B------:R-:W-:Y:S01]  /*6e10*/  FFMA R4, R41.reuse, R43, R4 ;  /* 0x0000002b29047223 */ /* 0x040fe20000000004 */
[C---:B------:R-:W-:Y:S01]  /*6e20*/  FMUL R6, R38.reuse, R10 ;  /* 0x0000000a26067220 */ /* 0x040fe20000400000 */
[----:B------:R-:W-:Y:S02]  /*6e30*/  HADD2.F32 R42, -RZ, R51.H1_H1 ;  /* 0x30000033ff2a7230 */ /* 0x000fe40000004100 */
[----:B------:R-:W-:Y:S01]  /*6e40*/  FFMA R5, R41, R40, R5 ;  /* 0x0000002829057223 */ /* 0x000fe20000000005 */
[----:B------:R-:W-:Y:S01]  /*6e50*/  F2FP.F16.F32.PACK_AB R53, R7, R3 ;  /* 0x000000030735723e */ /* 0x000fe200000000ff */
[----:B------:R-:W-:Y:S01]  /*6e60*/  FFMA R6, R41, R45, R6 ;  /* 0x0000002d29067223 */ /* 0x000fe20000000006 */
[C---:B------:R-:W-:Y:S01]  /*6e70*/  FMUL R11, R38.reuse, R11 ;  /* 0x0000000b260b7220 */ /* 0x040fe20000400000 */
[--C-:B------:R-:W-:Y:S01]  /*6e80*/  HADD2.F32 R40, -RZ, R56.reuse.H0_H0 ;  /* 0x20000038ff287230 */ /* 0x100fe20000004100 */
[----:B------:R-:W-:Y:S01]  /*6e90*/  F2FP.F16.F32.PACK_AB R54, R5, R4 ;  /* 0x000000040536723e */ /* 0x000fe200000000ff */
[C---:B------:R-:W-:Y:S01]  /*6ea0*/  FMUL R8, R38.reuse, R12 ;  /* 0x0000000c26087220 */ /* 0x040fe20000400000 */
[C---:B------:R-:W-:Y:S01]  /*6eb0*/  FFMA R11, R41.reuse, R42, R11 ;  /* 0x0000002a290b7223 */ /* 0x040fe2000000000b */
[----:B------:R-:W-:Y:S02]  /*6ec0*/  HADD2.F32 R42, -RZ, R56.H1_H1 ;  /* 0x30000038ff2a7230 */ /* 0x000fe40000004100 */
[C---:B------:R-:W-:Y:S01]  /*6ed0*/  FMUL R9, R38.reuse, R13 ;  /* 0x0000000d26097220 */ /* 0x040fe20000400000 */
[--C-:B------:R-:W-:Y:S02]  /*6ee0*/  HADD2.F32 R43, -RZ, R57.reuse.H0_H0 ;  /* 0x20000039ff2b7230 */ /* 0x100fe40000004100 */
[----:B------:R-:W-:Y:S01]  /*6ef0*/  FFMA R8, R41, R40, R8 ;  /* 0x0000002829087223 */ /* 0x000fe20000000008 */
[----:B------:R-:W-:Y:S01]  /*6f00*/  F2FP.F16.F32.PACK_AB R55, R11, R6 ;  /* 0x000000060b37723e */ /* 0x000fe200000000ff */
[----:B------:R-:W-:Y:S01]  /*6f10*/  FFMA R9, R41, R42, R9 ;  /* 0x0000002a29097223 */ /* 0x000fe20000000009 */
[C---:B------:R-:W-:Y:S01]  /*6f20*/  FMUL R10, R38.reuse, R14 ;  /* 0x0000000e260a7220 */ /* 0x040fe20000400000 */
[----:B------:R-:W-:Y:S02]  /*6f30*/  HADD2.F32 R40, -RZ, R57.H1_H1 ;  /* 0x30000039ff287230 */ /* 0x000fe40000004100 */
[C---:B------:R-:W-:Y:S01]  /*6f40*/  FMUL R15, R38.reuse, R15 ;  /* 0x0000000f260f7220 */ /* 0x040fe20000400000 */
[----:B------:R1:W-:Y:S01]  /*6f50*/  STS.128 [R116], R52 ;  /* 0x0000003474007388 */ /* 0x0003e20000000c00 */
[----:B------:R-:W-:Y:S01]  /*6f60*/  F2FP.F16.F32.PACK_AB R60, R9, R8 ;  /* 0x00000008093c723e */ /* 0x000fe200000000ff */
[C---:B------:R-:W-:Y:S01]  /*6f70*/  FFMA R10, R41.reuse, R43, R10 ;  /* 0x0000002b290a7223 */ /* 0x040fe2000000000a */
[--C-:B------:R-:W-:Y:S02]  /*6f80*/  HADD2.F32 R43, -RZ, R58.reuse.H0_H0 ;  /* 0x2000003aff2b7230 */ /* 0x100fe40000004100 */
[----:B------:R-:W-:Y:S01]  /*6f90*/  FFMA R15, R41, R40, R15 ;  /* 0x00000028290f7223 */ /* 0x000fe2000000000f */
[C---:B------:R-:W-:Y:S01]  /*6fa0*/  FMUL R12, R38.reuse, R16 ;  /* 0x00000010260c7220 */ /* 0x040fe20000400000 */
[----:B------:R-:W-:Y:S02]  /*6fb0*/  HADD2.F32 R42, -RZ, R58.H1_H1 ;  /* 0x3000003aff2a7230 */ /* 0x000fe40000004100 */
[C---:B------:R-:W-:Y:S01]  /*6fc0*/  FMUL R13, R38.reuse, R17 ;  /* 0x00000011260d7220 */ /* 0x040fe20000400000 */
[--C-:B------:R-:W-:Y:S01]  /*6fd0*/  HADD2.F32 R45, -RZ, R59.reuse.H0_H0 ;  /* 0x2000003bff2d7230 */ /* 0x100fe20000004100 */
[----:B------:R-:W-:Y:S01]  /*6fe0*/  F2FP.F16.F32.PACK_AB R61, R15, R10 ;  /* 0x0000000a0f3d723e */ /* 0x000fe200000000ff */
[C---:B------:R-:W-:Y:S01]  /*6ff0*/  FFMA R12, R41.reuse, R43, R12 ;  /* 0x0000002b290c7223 */ /* 0x040fe2000000000c */
[C---:B------:R-:W-:Y:S01]  /*7000*/  FFMA R13, R41.reuse, R42, R13 ;  /* 0x0000002a290d7223 */ /* 0x040fe2000000000d */
[C---:B------:R-:W-:Y:S01]  /*7010*/  FMUL R14, R38.reuse, R18 ;  /* 0x00000012260e7220 */ /* 0x040fe20000400000 */
[----:B------:R-:W-:Y:S02]  /*7020*/  HADD2.F32 R40, -RZ, R59.H1_H1 ;  /* 0x3000003bff287230 */ /* 0x000fe40000004100 */
[C---:B------:R-:W-:Y:S01]  /*7030*/  FMUL R19, R38.reuse, R19 ;  /* 0x0000001326137220 */ /* 0x040fe20000400000 */
[--C-:B------:R-:W-:Y:S02]  /*7040*/  HADD2.F32 R43, -RZ, R64.reuse.H0_H0 ;  /* 0x20000040ff2b7230 */ /* 0x100fe40000004100 */
[C---:B------:R-:W-:Y:S01]  /*7050*/  FFMA R14, R41.reuse, R45, R14 ;  /* 0x0000002d290e7223 */ /* 0x040fe2000000000e */
[C---:B------:R-:W-:Y:S01]  /*7060*/  FMUL R16, R38.reuse, R20 ;  /* 0x0000001426107220 */ /* 0x040fe20000400000 */
[C---:B------:R-:W-:Y:S01]  /*7070*/  FFMA R19, R41.reuse, R40, R19 ;  /* 0x0000002829137223 */ /* 0x040fe20000000013 */
[----:B------:R-:W-:Y:S02]  /*7080*/  HADD2.F32 R40, -RZ, R64.H1_H1 ;  /* 0x30000040ff287230 */ /* 0x000fe40000004100 */
[C---:B------:R-:W-:Y:S01]  /*7090*/  FMUL R17, R38.reuse, R21 ;  /* 0x0000001526117220 */ /* 0x040fe20000400000 */
[--C-:B------:R-:W-:Y:S02]  /*70a0*/  HADD2.F32 R45, -RZ, R65.reuse.H0_H0 ;  /* 0x20000041ff2d7230 */ /* 0x100fe40000004100 */
[C---:B------:R-:W-:Y:S01]  /*70b0*/  FMUL R18, R38.reuse, R22 ;  /* 0x0000001626127220 */ /* 0x040fe20000400000 */
[----:B------:R-:W-:Y:S02]  /*70c0*/  HADD2.F32 R42, -RZ, R65.H1_H1 ;  /* 0x30000041ff2a7230 */ /* 0x000fe40000004100 */
[C---:B------:R-:W-:Y:S01]  /*70d0*/  FMUL R23, R38.reuse, R23 ;  /* 0x0000001726177220 */ /* 0x040fe20000400000 */
[C---:B------:R-:W-:Y:S01]  /*70e0*/  FFMA R16, R41.reuse, R43, R16 ;  /* 0x0000002b29107223 */ /* 0x040fe20000000010 */
[C---:B------:R-:W-:Y:S01]  /*70f0*/  FFMA R17, R41.reuse, R40, R17 ;  /* 0x0000002829117223 */ /* 0x040fe20000000011 */
[C---:B------:R-:W-:Y:S01]  /*7100*/  FFMA R18, R41.reuse, R45, R18 ;  /* 0x0000002d29127223 */ /* 0x040fe20000000012 */
[C---:B------:R-:W-:Y:S01]  /*7110*/  FFMA R23, R41.reuse, R42, R23 ;  /* 0x0000002a29177223 */ /* 0x040fe20000000017 */
[--C-:B------:R-:W-:Y:S02]  /*7120*/  HADD2.F32 R40, -RZ, R66.reuse.H0_H0 ;  /* 0x20000042ff287230 */ /* 0x100fe40000004100 */
[C---:B------:R-:W-:Y:S01]  /*7130*/  FMUL R20, R38.reuse, R24 ;  /* 0x0000001826147220 */ /* 0x040fe20000400000 */
[----:B------:R-:W-:Y:S02]  /*7140*/  HADD2.F32 R42, -RZ, R66.H1_H1 ;  /* 0x30000042ff2a7230 */ /* 0x000fe40000004100 */
[C---:B------:R-:W-:Y:S01]  /*7150*/  FMUL R21, R38.reuse, R25 ;  /* 0x0000001926157220 */ /* 0x040fe20000400000 */
[--C-:B------:R-:W-:Y:S02]  /*7160*/  HADD2.F32 R43, -RZ, R67.reuse.H0_H0 ;  /* 0x20000043ff2b7230 */ /* 0x100fe40000004100 */
[C---:B------:R-:W-:Y:S01]  /*7170*/  FMUL R22, R38.reuse, R26 ;  /* 0x0000001a26167220 */ /* 0x040fe20000400000 */
[C---:B------:R-:W-:Y:S01]  /*7180*/  FFMA R20, R41.reuse, R40, R20 ;  /* 0x0000002829147223 */ /* 0x040fe20000000014 */
[C---:B------:R-:W-:Y:S01]  /*7190*/  FFMA R21, R41.reuse, R42, R21 ;  /* 0x0000002a29157223 */ /* 0x040fe20000000015 */
[----:B------:R-:W-:Y:S02]  /*71a0*/  HADD2.F32 R40, -RZ, R67.H1_H1 ;  /* 0x30000043ff287230 */ /* 0x000fe40000004100 */
[----:B------:R-:W-:Y:S01]  /*71b0*/  FFMA R22, R41, R43, R22 ;  /* 0x0000002b29167223 */ /* 0x000fe20000000016 */
[C---:B------:R-:W-:Y:S01]  /*71c0*/  FMUL R27, R38.reuse, R27 ;  /* 0x0000001b261b7220 */ /* 0x040fe20000400000 */
[--C-:B------:R-:W-:Y:S02]  /*71d0*/  HADD2.F32 R43, -RZ, R72.reuse.H0_H0 ;  /* 0x20000048ff2b7230 */ /* 0x100fe40000004100 */
[C---:B------:R-:W-:Y:S01]  /*71e0*/  FMUL R24, R38.reuse, R28 ;  /* 0x0000001c26187220 */ /* 0x040fe20000400000 */
[----:B------:R-:W-:Y:S02]  /*71f0*/  HADD2.F32 R42, -RZ, R72.H1_H1 ;  /* 0x30000048ff2a7230 */ /* 0x000fe40000004100 */
[C---:B------:R-:W-:Y:S01]  /*7200*/  FMUL R25, R38.reuse, R29 ;  /* 0x0000001d26197220 */ /* 0x040fe20000400000 */
[--C-:B------:R-:W-:Y:S01]  /*7210*/  HADD2.F32 R45, -RZ, R73.reuse.H0_H0 ;  /* 0x20000049ff2d7230 */ /* 0x100fe20000004100 */
[----:B------:R-:W-:Y:S01]  /*7220*/  F2FP.F16.F32.PACK_AB R62, R13, R12 ;  /* 0x0000000c0d3e723e */ /* 0x000fe200000000ff */
[C---:B------:R-:W-:Y:S01]  /*7230*/  FMUL R26, R38.reuse, R30 ;  /* 0x0000001e261a7220 */ /* 0x040fe20000400000 */
[----:B------:R-:W-:Y:S01]  /*7240*/  F2FP.F16.F32.PACK_AB R63, R19, R14 ;  /* 0x0000000e133f723e */ /* 0x000fe200000000ff */
[C---:B------:R-:W-:Y:S01]  /*7250*/  FFMA R27, R41.reuse, R40, R27 ;  /* 0x00000028291b7223 */ /* 0x040fe2000000001b */
[C---:B------:R-:W-:Y:S01]  /*7260*/  FFMA R24, R41.reuse, R43, R24 ;  /* 0x0000002b29187223 */ /* 0x040fe20000000018 */
[----:B------:R-:W-:Y:S02]  /*7270*/  HADD2.F32 R40, -RZ, R73.H1_H1 ;  /* 0x30000049ff287230 */ /* 0x000fe40000004100 */
[C---:B------:R-:W-:Y:S01]  /*7280*/  FFMA R25, R41.reuse, R42, R25 ;  /* 0x0000002a29197223 */ /* 0x040fe20000000019 */
[----:B------:R1:W-:Y:S01]  /*7290*/  STS.128 [R115+0x10], R60 ;  /* 0x0000103c73007388 */ /* 0x0003e20000000c00 */
[C---:B------:R-:W-:Y:S01]  /*72a0*/  FMUL R31, R38.reuse, R31 ;  /* 0x0000001f261f7220 */ /* 0x040fe20000400000 */
[--C-:B------:R-:W-:Y:S02]  /*72b0*/  HADD2.F32 R43, -RZ, R74.reuse.H0_H0 ;  /* 0x2000004aff2b7230 */ /* 0x100fe40000004100 */
[C---:B------:R-:W-:Y:S01]  /*72c0*/  FFMA R26, R41.reuse, R45, R26 ;  /* 0x0000002d291a7223 */ /* 0x040fe2000000001a */
[C---:B------:R-:W-:Y:S01]  /*72d0*/  FMUL R28, R38.reuse, R32 ;  /* 0x00000020261c7220 */ /* 0x040fe20000400000 */
[----:B------:R-:W-:Y:S02]  /*72e0*/  HADD2.F32 R42, -RZ, R74.H1_H1 ;  /* 0x3000004aff2a7230 */ /* 0x000fe40000004100 */
[C---:B------:R-:W-:Y:S01]  /*72f0*/  FMUL R29, R38.reuse, R33 ;  /* 0x00000021261d7220 */ /* 0x040fe20000400000 */
[----:B------:R-:W-:Y:S02]  /*7300*/  HADD2.F32 R45, -RZ, R75.H0_H0 ;  /* 0x2000004bff2d7230 */ /* 0x000fe40000004100 */
[C---:B------:R-:W-:Y:S01]  /*7310*/  FMUL R30, R38.reuse, R34 ;  /* 0x00000022261e7220 */ /* 0x040fe20000400000 */
[----:B------:R-:W-:Y:S01]  /*7320*/  FFMA R31, R41, R40, R31 ;  /* 0x00000028291f7223 */ /* 0x000fe2000000001f */
[----:B------:R-:W-:Y:S01]  /*7330*/  FMUL R35, R38, R35 ;  /* 0x0000002326237220 */ /* 0x000fe20000400000 */
[----:B------:R-:W-:Y:S01]  /*7340*/  F2FP.F16.F32.PACK_AB R68, R17, R16 ;  /* 0x000000101144723e */ /* 0x000fe200000000ff */
[----:B------:R-:W-:Y:S01]  /*7350*/  FFMA R28, R41, R43, R28 ;  /* 0x0000002b291c7223 */ /* 0x000fe2000000001c */
[----:B------:R-:W-:Y:S01]  /*7360*/  F2FP.F16.F32.PACK_AB R69, R23, R18 ;  /* 0x000000121745723e */ /* 0x000fe200000000ff */
[----:B------:R-:W-:Y:S01]  /*7370*/  FFMA R29, R41, R42, R29 ;  /* 0x0000002a291d7223 */ /* 0x000fe2000000001d */
[----:B------:R-:W-:Y:S01]  /*7380*/  F2FP.F16.F32.PACK_AB R70, R21, R20 ;  /* 0x000000141546723e */ /* 0x000fe200000000ff */
[----:B------:R-:W-:Y:S01]  /*7390*/  FFMA R30, R41, R45, R30 ;  /* 0x0000002d291e7223 */ /* 0x000fe2000000001e */
[----:B------:R-:W-:Y:S01]  /*73a0*/  F2FP.F16.F32.PACK_AB R71, R27, R22 ;  /* 0x000000161b47723e */ /* 0x000fe200000000ff */
[----:B------:R-:W-:Y:S01]  /*73b0*/  FFMA R35, R41, R44, R35 ;  /* 0x0000002c29237223 */ /* 0x000fe20000000023 */
[----:B------:R-:W-:Y:S02]  /*73c0*/  F2FP.F16.F32.PACK_AB R80, R25, R24 ;  /* 0x000000181950723e */ /* 0x000fe400000000ff */
[----:B------:R-:W-:Y:S01]  /*73d0*/  F2FP.F16.F32.PACK_AB R81, R31, R26 ;  /* 0x0000001a1f51723e */ /* 0x000fe200000000ff */
[----:B------:R1:W-:Y:S01]  /*73e0*/  STS.128 [R114+0x20], R68 ;  /* 0x0000204472007388 */ /* 0x0003e20000000c00 */
[----:B------:R-:W-:Y:S02]  /*73f0*/  F2FP.F16.F32.PACK_AB R82, R29, R28 ;  /* 0x0000001c1d52723e */ /* 0x000fe400000000ff */
[----:B------:R-:W-:Y:S05]  /*7400*/  F2FP.F16.F32.PACK_AB R83, R35, R30 ;  /* 0x0000001e2353723e */ /* 0x000fea00000000ff */
[----:B------:R1:W-:Y:S01]  /*7410*/  STS.128 [R103+0x10], R80 ;  /* 0x0000105067007388 */ /* 0x0003e20000000c00 */
[----:B------:R-:W-:Y:S01]  /*7420*/  @!PT LDS RZ, [RZ] ;  /* 0x00000000fffff984 */ /* 0x000fe20000000800 */
[----:B------:R-:W-:Y:S01]  /*7430*/  @!PT LDS RZ, [RZ] ;  /* 0x00000000fffff984 */ /* 0x000fe20000000800 */
[----:B------:R-:W-:Y:S01]  /*7440*/  @!PT LDS RZ, [RZ] ;  /* 0x00000000fffff984 */ /* 0x000fe20000000800 */
[----:B------:R-:W-:Y:S01]  /*7450*/  @!PT LDS RZ, [RZ] ;  /* 0x00000000fffff984 */ /* 0x000fe20000000800 */
[----:B------:R2:W-:Y:S07]  /*7460*/  MEMBAR.ALL.CTA ;  /* 0x0000000000007992 */ /* 0x0005ee0000008000 */
[----:B--2---:R-:W2:Y:S02]  /*7470*/  FENCE.VIEW.ASYNC.S ;  /* 0x00000000000073c6 */ /* 0x004ea40000000000 */
[----:B--2---:R-:W-:Y:S06]  /*7480*/  BAR.SYNC.DEFER_BLOCKING 0x1, 0x80 ;  /* 0x0042000000007b1d */ /* 0x004fec0000010000 */
[----:B------:R-:W-:Y:S05]  /*7490*/  @P0 BRA `(.L_x_100) ;  /* 0x00000000002c0947 */ /* 0x000fea0003800000 */
[----:B------:R-:W2:Y:S01]  /*74a0*/  LDCU.64 UR6, c[0x0][0x348] ;  /* 0x00006900ff0677ac */ /* 0x000ea20008000a00 */
[----:B------:R-:W-:Y:S02]  /*74b0*/  R2UR UR5, R118 ;  /* 0x00000000760572ca */ /* 0x000fe400000e0000 */
[----:B------:R-:W-:Y:S02]  /*74c0*/  R2UR UR42, R111 ;  /* 0x000000006f2a72ca */ /* 0x000fe400000e0000 */
[----:B------:R-:W-:Y:S02]  /*74d0*/  R2UR UR43, R110 ;  /* 0x000000006e2b72ca */ /* 0x000fe400000e0000 */
[----:B------:R-:W-:Y:S02]  /*74e0*/  R2UR UR44, R108 ;  /* 0x000000006c2c72ca */ /* 0x000fe400000e0000 */
[----:B------:R-:W-:Y:S05]  /*74f0*/  R2UR UR45, R109 ;  /* 0x000000006d2d72ca */ /* 0x000fea00000e0000 */
[----:B------:R-:W-:Y:S02]  /*7500*/  UIADD3 UR40, UPT, UPT, UR49, 0x200, UR5 ;  /* 0x0000020031287890 */ /* 0x000fe4000fffe005 */
[----:B--2---:R-:W-:Y:S04]  /*7510*/  UIADD3 UR4, UP0, UPT, UR6, 0x780, URZ ;  /* 0x0000078006047890 */ /* 0x004fe8000ff1e0ff */
[----:B------:R-:W-:Y:S09]  /*7520*/  UIADD3.X UR5, UPT, UPT, URZ, UR7, URZ, UP0, !UPT ;  /* 0x00000007ff057290 */ /* 0x000ff200087fe4ff */
[----:B------:R2:W-:Y:S02]  /*7530*/  UTMASTG.5D.IM2COL [UR40], [UR4] ;  /* 0x00000028040073b5 */ /* 0x0005e40008060000 */
[----:B--2---:R0:W-:Y:S02]  /*7540*/  UTMACMDFLUSH ;  /* 0x00000000000079b7 */ /* 0x0041e40000000000 */
.L_x_100:
[----:B------:R-:W-:Y:S05]  /*7550*/  BSYNC.RECONVERGENT B0 ;  /* 0x0000000000007941 */ /* 0x000fea0003800200 */
.L_x_99:
[----:B------:R-:W-:Y:S01]  /*7560*/  R2UR UR40, R46 ;  /* 0x000000002e2872ca */ /* 0x000fe200000e0000 */
[----:B------:R-:W-:Y:S11]  /*7570*/  BSSY.RECONVERGENT B0, `(.L_x_101) ;  /* 0x0000006000007945 */ /* 0x000ff60003800200 */
[----:B------:R-:W-:Y:S01]  /*7580*/  @!UPT UIADD3 URZ, UPT, UPT, URZ, URZ, URZ ;  /* 0x000000fffffff290 */ /* 0x000fe2000fffe0ff */
[----:B------:R-:W-:Y:S04]  /*7590*/  UISETP.NE.AND UP0, UPT, UR40, 0x3, UPT ;  /* 0x000000032800788c */ /* 0x000fe8000bf05270 */
[----:B------:R-:W-:Y:S01]  /*75a0*/  USEL UR42, UR40, URZ, UP0 ;  /* 0x000000ff282a7287 */ /* 0x000fe20008000000 */
[----:B------:R-:W-:Y:S11]  /*75b0*/  @P0 BRA `(.L_x_102) ;  /* 0x0000000000040947 */ /* 0x000ff60003800000 */
[----:B------:R-:W-:Y:S04]  /*75c0*/  DEPBAR.LE SB0, 0x1 ;  /* 0x000080400000791a */ /* 0x000fe80000000000 */
.L_x_102:
[----:B------:R-:W-:Y:S05]  /*75d0*/  BSYNC.RECONVERGENT B0 ;  /* 0x0000000000007941 */ /* 0x000fea0003800200 */
.L_x_101:
[----:B------:R-:W-:Y:S01]  /*75e0*/  BAR.SYNC.DEFER_BLOCKING 0x1, 0x80 ;  /* 0x0042000000007b1d */ /* 0x000fe20000010000 */
[----:B------:R-:W-:Y:S01]  /*75f0*/  ISETP.NE.AND P1, PT, R113, RZ, PT ;  /* 0x000000ff7100720c */ /* 0x000fe20003f25270 */
[----:B------:R-:W-:Y:S01]  /*7600*/  UISETP.NE.AND UP0, UPT, UR51, URZ, UPT ;  /* 0x000000ff3300728c */ /* 0x000fe2000bf05270 */
[----:B------:R-:W-:Y:S11]  /*7610*/  LEA R3, R120, UR49, 0x3 ;  /* 0x0000003178037c11 */ /* 0x000ff6000f8e18ff */
[----:B------:R-:W-:Y:S01]  /*7620*/  @P1 SHF.L.U32 R4, R47, 0x1f, RZ ;  /* 0x0000001f2f041819 */ /* 0x000fe200000006ff */
[----:B------:R-:W-:Y:S06]  /*7630*/  BRA.U !UP0, `(.L_x_103) ;  /* 0x0000000108287547 */ /* 0x000fec000b800000 */
[----:B------:R-:W2:Y:S01]  /*7640*/  S2R R0, SR_CgaCtaId ;  /* 0x0000000000007919 */ /* 0x000ea20000008800 */
[----:B------:R-:W-:Y:S05]  /*7650*/  IMAD.U32 R2, RZ, RZ, UR52 ;  /* 0x00000034ff027e24 */ /* 0x000fea000f8e00ff */
[C---:B------:R-:W-:Y:S01]  /*7660*/  @P1 LEA R5, R2.reuse, UR49, 0x3 ;  /* 0x0000003102051c11 */ /* 0x040fe2000f8e18ff */
[----:B------:R-:W-:Y:S04]  /*7670*/  VIADD R2, R2, 0x1 ;  /* 0x0000000102027836 */ /* 0x000fe80000000000 */
[----:B------:R-:W-:Y:S01]  /*7680*/  @P1 VIADD R5, R5, 0x118 ;  /* 0x0000011805051836 */ /* 0x000fe20000000000 */
[C---:B------:R-:W-:Y:S04]  /*7690*/  ISETP.NE.AND P0, PT, R2.reuse, 0x3, PT ;  /* 0x000000030200780c */ /* 0x040fe80003f05270 */
[----:B------:R-:W-:Y:S04]  /*76a0*/  SEL R2, R2, RZ, P0 ;  /* 0x000000ff02027207 */ /* 0x000fe80000000000 */
[----:B------:R-:W-:Y:S02]  /*76b0*/  R2UR UR52, R2 ;  /* 0x00000000023472ca */ /* 0x000fe400000e0000 */
[----:B--2---:R-:W-:Y:S04]  /*76c0*/  @P1 PRMT R0, R0, 0x654, R5 ;  /* 0x0000065400001816 */ /* 0x004fe80000000005 */
[----:B------:R2:W-:Y:S09]  /*76d0*/  @P1 SYNCS.ARRIVE.TRANS64.RED.A1T0 RZ, [R0+URZ], RZ ;  /* 0x000000ff00ff19a7 */ /* 0x0005f200081004ff */
.L_x_103:
[----:B------:R-:W3:Y:S01]  /*76e0*/  @P1 SYNCS.PHASECHK.TRANS64.TRYWAIT P0, [R3+URZ+0x100], R4 ;  /* 0x00010004030015a7 */ /* 0x000ee200080011ff */
[----:B------:R-:W-:Y:S01]  /*76f0*/  BSSY B1, `(.L_x_104) ;  /* 0x0000015000017945 */ /* 0x000fe20003800000 */
[----:B---3--:R-:W-:Y:S03]  /*7700*/  @P1 SEL R117, RZ, 0x1, !P0 ;  /* 0x00000001ff751807 */ /* 0x008fe60004000000 */
[----:B------:R-:W-:Y:S05]  /*7710*/  @!P1 BRA `(.L_x_105) ;  /* 0x0000000000489947 */ /* 0x000fea0003800000 */
[----:B------:R-:W-:Y:S01]  /*7720*/  ISETP.NE.AND P1, PT, R119, RZ, PT ;  /* 0x000000ff7700720c */ /* 0x000fe20003f25270 */
[----:B------:R-:W-:Y:S01]  /*7730*/  BSSY B0, `(.L_x_106) ;  /* 0x000000a000007945 */ /* 0x000fe20003800000 */
[----:B------:R-:W-:Y:S11]  /*7740*/  ISETP.NE.AND P0, PT, R117, RZ, PT ;  /* 0x000000ff7500720c */ /* 0x000ff60003f05270 */
[----:B------:R-:W-:Y:S04]  /*7750*/  @P1 IMAD R120, R120, 0x2000, R107 ;  /* 0x0000200078781824 */ /* 0x000fe800078e026b */
[----:B------:R-:W-:Y:S01]  /*7760*/  @P1 IMAD.IADD R5, R101, 0x1, R120 ;  /* 0x0000000165051824 */ /* 0x000fe200078e0278 */
[----:B------:R-:W-:Y:S03]  /*7770*/  @P1 IADD3 R2, PT, PT, R100, R120, RZ ;  /* 0x0000007864021210 */ /* 0x000fe60007ffe0ff */
[----:B--2---:R-:W-:Y:S01]  /*7780*/  @P1 IMAD.IADD R0, R106, 0x1, R5 ;  /* 0x000000016a001824 */ /* 0x004fe200078e0205 */
[----:B------:R-:W-:Y:S06]  /*7790*/  @P0 BRA `(.L_x_107) ;  /* 0x00000000000c0947 */ /* 0x000fec0003800000 */
[----:B------:R-:W-:Y:S04]  /*77a0*/  SHF.L.U32 R4, R47, 0x1f, RZ ;  /* 0x0000001f2f047819 */ /* 0x000fe800000006ff */
[----:B------:R-:W2:Y:S02]  /*77b0*/  SYNCS.PHASECHK.TRANS64.TRYWAIT P0, [R3+URZ+0x100], R4 ;  /* 0x00010004030075a7 */ /* 0x000ea400080011ff */
[----:B--2---:R-:W-:Y:S05]  /*77c0*/  @!P0 BRA `(.L_x_108) ;  /* 0x0000001c00088947 */ /* 0x004fea0003800000 */
.L_x_107:
[----:B------:R-:W-:Y:S05]  /*77d0*/  BSYNC B0 ;  /* 0x0000000000007941 */ /* 0x000fea0003800000 */
.L_x_106:
[----:B------:R-:W-:Y:S11]  /*77e0*/  ISETP.NE.AND P0, PT, R119, RZ, PT ;  /* 0x000000ff7700720c */ /* 0x000ff60003f05270 */
[----:B------:R-:W-:Y:S02]  /*77f0*/  @!UPT UIADD3 URZ, UPT, UPT, URZ, URZ, URZ ;  /* 0x000000fffffff290 */ /* 0x000fe4000fffe0ff */
[----:B------:R3:W4:Y:S04]  /*7800*/  @P0 LDS.128 R48, [R120] ;  /* 0x0000000078300984 */ /* 0x0007280000000c00 */
[----:B------:R3:W1:Y:S04]  /*7810*/  @P0 LDS.128 R64, [R2+0x20] ;  /* 0x0000200002400984 */ /* 0x0006680000000c00 */
[----:B------:R3:W1:Y:S04]  /*7820*/  @P0 LDS.128 R56, [R5+0x10] ;  /* 0x0000100005380984 */ /* 0x0006680000000c00 */
[----:B------:R3:W1:Y:S02]  /*7830*/  @P0 LDS.128 R72, [R0+0x10] ;  /* 0x0000100000480984 */ /* 0x0006640000000c00 */
.L_x_105:
[----:B------:R-:W-:Y:S05]  /*7840*/  BSYNC B1 ;  /* 0x0000000000017941 */ /* 0x000fea0003800000 */
.L_x_104:
[----:B--23--:R-:W-:Y:S05]  /*7850*/  VIADD R0, R39, 0x20 ;  /* 0x0000002027007836 */ /* 0x00cfea0000000000 */
[----:B------:R-:W-:Y:S04]  /*7860*/  SHF.R.U32.HI R0, RZ, 0x15, R0 ;  /* 0x00000015ff007819 */ /* 0x000fe80000011600 */
[----:B------:R-:W-:Y:S11]  /*7870*/  LOP3.LUT P0, RZ, R0, 0x3, R91, 0x48, !PT ;  /* 0x0000000300ff7812 */ /* 0x000ff6000780485b */
[----:B------:R-:W-:Y:S02]  /*7880*/  @!UPT UIADD3 URZ, UPT, UPT, URZ, URZ, URZ ;  /* 0x000000fffffff290 */ /* 0x000fe4000fffe0ff */
[----:B------:R-:W-:Y:S05]  /*7890*/  @!P0 BRA `(.L_x_109) ;  /* 0x0000000000408947 */ /* 0x000fea0003800000 */
[----:B------:R-:W2:Y:S01]  /*78a0*/  LDCU.64 UR8, c[0x4][0x70] ;  /* 0x01000e00ff0877ac */ /* 0x000ea20008000a00 */
[----:B------:R-:W-:Y:S01]  /*78b0*/  MOV R3, 0x0 ;  /* 0x0000000000037802 */ /* 0x000fe20000000f00 */
[----:B------:R-:W-:Y:S02]  /*78c0*/  HFMA2 R12, -RZ, RZ, 0, 5.9604644775390625e-08 ;  /* 0x00000001ff0c7431 */ /* 0x000fe400000001ff */
[----:B------:R-:W-:Y:S02]  /*78d0*/  IMAD.MOV.U32 R8, RZ, RZ, 0x192 ;  /* 0x00000192ff087424 */ /* 0x000fe400078e00ff */
[----:B------:R-:W-:Y:S01]  /*78e0*/  IMAD.MOV.U32 R13, RZ, RZ, RZ ;  /* 0x000000ffff0d7224 */ /* 0x000fe200078e00ff */
[----:B------:R-:W3:Y:S01]  /*78f0*/  LDCU.64 UR6, c[0x4][0x78] ;  /* 0x01000f00ff0677ac */ /* 0x000ee20008000a00 */
[----:B------:R-:W1:Y:S01]  /*7900*/  LDC.64 R2, c[0x4][R3] ;  /* 0x0100000003027b82 */ /* 0x000e620000000a00 */
[----:B------:R-:W5:Y:S01]  /*7910*/  LDCU.64 UR4, c[0x4][0x10] ;  /* 0x01000200ff0477ac */ /* 0x000f620008000a00 */
[----:B--2---:R-:W-:Y:S01]  /*7920*/  MOV R5, UR9 ;  /* 0x0000000900057c02 */ /* 0x004fe20008000f00 */
[----:B------:R-:W-:Y:S01]  /*7930*/  IMAD.U32 R4, RZ, RZ, UR8 ;  /* 0x00000008ff047e24 */ /* 0x000fe2000f8e00ff */
[----:B---3--:R-:W-:Y:S01]  /*7940*/  MOV R7, UR7 ;  /* 0x0000000700077c02 */ /* 0x008fe20008000f00 */
[----:B------:R-:W-:Y:S01]  /*7950*/  IMAD.U32 R6, RZ, RZ, UR6 ;  /* 0x00000006ff067e24 */ /* 0x000fe2000f8e00ff */
[----:B-----5:R-:W-:Y:S01]  /*7960*/  MOV R11, UR5 ;  /* 0x00000005000b7c02 */ /* 0x020fe20008000f00 */
[----:B------:R-:W-:Y:S02]  /*7970*/  IMAD.U32 R10, RZ, RZ, UR4 ;  /* 0x00000004ff0a7e24 */ /* 0x000fe4000f8e00ff */
[----:B------:R-:W-:Y:S07]  /*7980*/  LEPC R20, `(.L_x_109) ;  /* 0x000000001014794e */ /* 0x000fee0000000000 */
[----:B-1--4-:R-:W-:Y:S05]  /*7990*/  CALL.ABS.NOINC R2 ;  /* 0x0000000002007343 */ /* 0x012fea0003c00000 */
.L_x_109:
[----:B------:R-:W-:Y:S01]  /*79a0*/  ISETP.NE.AND P0, PT, R89, RZ, PT ;  /* 0x000000ff5900720c */ /* 0x000fe20003f05270 */
[----:B------:R-:W-:Y:S05]  /*79b0*/  WARPSYNC.ALL ;  /* 0x0000000000007948 */ /* 0x000fea0003800000 */
[----:B------:R-:W-:Y:S01]  /*79c0*/  R2UR UR4, R39 ;  /* 0x00000000270472ca */ /* 0x000fe200000e0000 */
[----:B------:R-:W2:Y:S01]  /*79d0*/  S2UR UR6, SR_CgaCtaId ;  /* 0x00000000000679c3 */ /* 0x000ea20000008800 */
[----:B------:R-:W-:Y:S01]  /*79e0*/  R2UR UR5, R102 ;  /* 0x00000000660572ca */ /* 0x000fe200000e0000 */
[--C-:B----4-:R-:W-:Y:S01]  /*79f0*/  HADD2.F32 R40, -RZ, R48.reuse.H0_H0 ;  /* 0x20000030ff287230 */ /* 0x110fe20000004100 */
[----:B------:R-:W-:Y:S01]  /*7a00*/  BSSY.RECONVERGENT B0, `(.L_x_110) ;  /* 0x0000091000007945 */ /* 0x000fe20003800200 */
[----:B------:R-:W-:Y:S02]  /*7a10*/  HADD2.F32 R42, -RZ, R48.H1_H1 ;  /* 0x30000030ff2a7230 */ /* 0x000fe40000004100 */
[--C-:B------:R-:W-:Y:S02]  /*7a20*/  HADD2.F32 R43, -RZ, R49.reuse.H0_H0 ;  /* 0x20000031ff2b7230 */ /* 0x100fe40000004100 */
[----:B------:R-:W-:Y:S02]  /*7a30*/  HADD2.F32 R44, -RZ, R49.H1_H1 ;  /* 0x30000031ff2c7230 */ /* 0x000fe40000004100 */
[--C-:B------:R-:W-:Y:S02]  /*7a40*/  HADD2.F32 R45, -RZ, R50.reuse.H0_H0 ;  /* 0x20000032ff2d7230 */ /* 0x100fe40000004100 */
[----:B------:R-:W3:Y:S01]  /*7a50*/  LDTM.x32 R4, tmem[UR4+0x20] ;  /* 0x00002004000479ee */ /* 0x000ee200082c0000 */
[----:B------:R-:W-:Y:S01]  /*7a60*/  NOP ;  /* 0x0000000000007918 */ /* 0x000fe20000000000 */
[----:B------:R-:W-:Y:S01]  /*7a70*/  USHF.L.U32 UR4, UR42, 0xd, URZ ;  /* 0x0000000d2a047899 */ /* 0x000fe200080006ff */
[----:B------:R-:W-:Y:S01]  /*7a80*/  HADD2.F32 R46, -RZ, R50.H1_H1 ;  /* 0x30000032ff2e7230 */ /* 0x000fe20000004100 */
[----:B------:R-:W-:Y:S01]  /*7a90*/  UIADD3 UR5, UPT, UPT, UR5, 0x160, URZ ;  /* 0x0000016005057890 */ /* 0x000fe2000fffe0ff */
[--C-:B------:R-:W-:Y:S02]  /*7aa0*/  HADD2.F32 R47, -RZ, R51.reuse.H0_H0 ;  /* 0x20000033ff2f7230 */ /* 0x100fe40000004100 */
[----:B------:R-:W-:Y:S01]  /*7ab0*/  HADD2.F32 R49, -RZ, R51.H1_H1 ;  /* 0x30000033ff317230 */ /* 0x000fe20000004100 */
[----:B-1----:R-:W-:Y:S01]  /*7ac0*/  IADD3 R114, PT, PT, R107, UR4, RZ ;  /* 0x000000046b727c10 */ /* 0x002fe2000fffe0ff */
[--C-:B------:R-:W-:Y:S02]  /*7ad0*/  HADD2.F32 R48, -RZ, R56.reuse.H0_H0 ;  /* 0x20000038ff307230 */ /* 0x100fe40000004100 */
[----:B------:R-:W-:Y:S01]  /*7ae0*/  HADD2.F32 R51, -RZ, R56.H1_H1 ;  /* 0x30000038ff337230 */ /* 0x000fe20000004100 */
[-C--:B------:R-:W-:Y:S01]  /*7af0*/  IADD3 R115, PT, PT, R101, R114.reuse, RZ ;  /* 0x0000007265737210 */ /* 0x080fe20007ffe0ff */
[--C-:B------:R-:W-:Y:S01]  /*7b00*/  HADD2.F32 R50, -RZ, R57.reuse.H0_H0 ;  /* 0x20000039ff327230 */ /* 0x100fe20000004100 */
[----:B------:R-:W-:Y:S01]  /*7b10*/  IADD3 R114, PT, PT, R100, R114, RZ ;  /* 0x0000007264727210 */ /* 0x000fe20007ffe0ff */
[----:B------:R-:W-:Y:S01]  /*7b20*/  HADD2.F32 R52, -RZ, R57.H1_H1 ;  /* 0x30000039ff347230 */ /* 0x000fe20000004100 */
[----:B------:R-:W-:Y:S01]  /*7b30*/  IADD3 R124, PT, PT, R106, R115, RZ ;  /* 0x000000736a7c7210 */ /* 0x000fe20007ffe0ff */
[--C-:B------:R-:W-:Y:S02]  /*7b40*/  HADD2.F32 R53, -RZ, R58.reuse.H0_H0 ;  /* 0x2000003aff357230 */ /* 0x100fe40000004100 */
[----:B------:R-:W-:Y:S02]  /*7b50*/  HADD2.F32 R54, -RZ, R58.H1_H1 ;  /* 0x3000003aff367230 */ /* 0x000fe40000004100 */
[--C-:B------:R-:W-:Y:S02]  /*7b60*/  HADD2.F32 R55, -RZ, R59.reuse.H0_H0 ;  /* 0x2000003bff377230 */ /* 0x100fe40000004100 */
[----:B------:R-:W-:Y:S01]  /*7b70*/  HADD2.F32 R56, -RZ, R59.H1_H1 ;  /* 0x3000003bff387230 */ /* 0x000fe20000004100 */
[----:B--2---:R-:W-:Y:S01]  /*7b80*/  UPRMT UR5, UR6, 0x654, UR5 ;  /* 0x0000065406057896 */ /* 0x004fe20008000005 */
[C---:B---3--:R-:W-:Y:S01]  /*7b90*/  FMUL R4, R38.reuse, R4 ;  /* 0x0000000426047220 */ /* 0x048fe20000400000 */
[C---:B------:R-:W-:Y:S01]  /*7ba0*/  FMUL R5, R38.reuse, R5 ;  /* 0x0000000526057220 */ /* 0x040fe20000400000 */
[C---:B------:R-:W-:Y:S01]  /*7bb0*/  FMUL R6, R38.reuse, R6 ;  /* 0x0000000626067220 */ /* 0x040fe20000400000 */
[C---:B------:R-:W-:Y:S01]  /*7bc0*/  FMUL R7, R38.reuse, R7 ;  /* 0x0000000726077220 */ /* 0x040fe20000400000 */
[C---:B------:R-:W-:Y:S01]  /*7bd0*/  FFMA R4, R41.reuse, R40, R4 ;  /* 0x0000002829047223 */ /* 0x040fe20000000004 */
[C---:B------:R-:W-:Y:S01]  /*7be0*/  FFMA R5, R41.reuse, R42, R5 ;  /* 0x0000002a29057223 */ /* 0x040fe20000000005 */
[C---:B------:R-:W-:Y:S01]  /*7bf0*/  FFMA R6, R41.reuse, R43, R6 ;  /* 0x0000002b29067223 */ /* 0x040fe20000000006 */
[----:B------:R-:W-:Y:S01]  /*7c00*/  FFMA R7, R41, R44, R7 ;  /* 0x0000002c29077223 */ /* 0x000fe20000000007 */
[----:B------:R-:W-:Y:S01]  /*7c10*/  SYNCS.ARRIVE.TRANS64.RED.A1T0 RZ, [UR5], RZ ;  /* 0x000000ffffff79a7 */ /* 0x000fe20008100405 */
[C---:B------:R-:W-:Y:S01]  /*7c20*/  FMUL R8, R38.reuse, R8 ;  /* 0x0000000826087220 */ /* 0x040fe20000400000 */
[----:B------:R-:W-:Y:S01]  /*7c30*/  F2FP.F16.F32.PACK_AB R80, R5, R4 ;  /* 0x000000040550723e */ /* 0x000fe200000000ff */
[C---:B------:R-:W-:Y:S01]  /*7c40*/  FMUL R9, R38.reuse, R9 ;  /* 0x0000000926097220 */ /* 0x040fe20000400000 */
[----:B------:R-:W-:Y:S01]  /*7c50*/  F2FP.F16.F32.PACK_AB R81, R7, R6 ;  /* 0x000000060751723e */ /* 0x000fe200000000ff */
[C---:B------:R-:W-:Y:S01]  /*7c60*/  FFMA R8, R41.reuse, R45, R8 ;  /* 0x0000002d29087223 */ /* 0x040fe20000000008 */
[C---:B------:R-:W-:Y:S01]  /*7c70*/  FMUL R0, R38.reuse, R10 ;  /* 0x0000000a26007220 */ /* 0x040fe20000400000 */
[C---:B------:R-:W-:Y:S01]  /*7c80*/  FFMA R9, R41.reuse, R46, R9 ;  /* 0x0000002e29097223 */ /* 0x040fe20000000009 */
[C---:B------:R-:W-:Y:S01]  /*7c90*/  FMUL R2, R38.reuse, R11 ;  /* 0x0000000b26027220 */ /* 0x040fe20000400000 */
[C---:B------:R-:W-:Y:S01]  /*7ca0*/  FMUL R3, R38.reuse, R12 ;  /* 0x0000000c26037220 */ /* 0x040fe20000400000 */
[----:B------:R-:W-:Y:S01]  /*7cb0*/  FFMA R0, R41, R47, R0 ;  /* 0x0000002f29007223 */ /* 0x000fe20000000000 */
[C---:B------:R-:W-:Y:S01]  /*7cc0*/  FMUL R10, R38.reuse, R13 ;  /* 0x0000000d260a7220 */ /* 0x040fe20000400000 */
[----:B------:R-:W-:Y:S01]  /*7cd0*/  F2FP.F16.F32.PACK_AB R82, R9, R8 ;  /* 0x000000080952723e */ /* 0x000fe200000000ff */
[C---:B------:R-:W-:Y:S01]  /*7ce0*/  FFMA R2, R41.reuse, R49, R2 ;  /* 0x0000003129027223 */ /* 0x040fe20000000002 */
[C---:B------:R-:W-:Y:S01]  /*7cf0*/  FFMA R3, R41.reuse, R48, R3 ;  /* 0x0000003029037223 */ /* 0x040fe20000000003 */
[C---:B------:R-:W-:Y:S01]  /*7d00*/  FFMA R10, R41.reuse, R51, R10 ;  /* 0x00000033290a7223 */ /* 0x040fe2000000000a */
[C---:B------:R-:W-:Y:S01]  /*7d10*/  FMUL R11, R38.reuse, R14 ;  /* 0x0000000e260b7220 */ /* 0x040fe20000400000 */
[C---:B------:R-:W-:Y:S01]  /*7d20*/  FMUL R15, R38.reuse, R15 ;  /* 0x0000000f260f7220 */ /* 0x040fe20000400000 */
[C---:B------:R-:W-:Y:S01]  /*7d30*/  FMUL R12, R38.reuse, R16 ;  /* 0x00000010260c7220 */ /* 0x040fe20000400000 */
[C---:B------:R-:W-:Y:S01]  /*7d40*/  FMUL R13, R38.reuse, R17 ;  /* 0x00000011260d7220 */ /* 0x040fe20000400000 */
[C---:B------:R-:W-:Y:S01]  /*7d50*/  FFMA R11, R41.reuse, R50, R11 ;  /* 0x00000032290b7223 */ /* 0x040fe2000000000b */
[C---:B------:R-:W-:Y:S01]  /*7d60*/  FMUL R14, R38.reuse, R18 ;  /* 0x00000012260e7220 */ /* 0x040fe20000400000 */
[C---:B------:R-:W-:Y:S01]  /*7d70*/  FFMA R15, R41.reuse, R52, R15 ;  /* 0x00000034290f7223 */ /* 0x040fe2000000000f */
[--C-:B------:R-:W-:Y:S02]  /*7d80*/  HADD2.F32 R57, -RZ, R64.reuse.H0_H0 ;  /* 0x20000040ff397230 */ /* 0x100fe40000004100 */
[----:B------:R-:W-:Y:S01]  /*7d90*/  FMUL R19, R38, R19 ;  /* 0x0000001326137220 */ /* 0x000fe20000400000 */
[----:B------:R-:W-:Y:S01]  /*7da0*/  F2FP.F16.F32.PACK_AB R83, R2, R0 ;  /* 0x000000000253723e */ /* 0x000fe200000000ff */
[C---:B------:R-:W-:Y:S01]  /*7db0*/  FFMA R12, R41.reuse, R53, R12 ;  /* 0x00000035290c7223 */ /* 0x040fe2000000000c */
[----:B------:R-:W-:Y:S02]  /*7dc0*/  HADD2.F32 R58, -RZ, R64.H1_H1 ;  /* 0x30000040ff3a7230 */ /* 0x000fe40000004100 */
[C---:B------:R-:W-:Y:S01]  /*7dd0*/  FMUL R16, R38.reuse, R20 ;  /* 0x0000001426107220 */ /* 0x040fe20000400000 */
[C---:B------:R-:W-:Y:S01]  /*7de0*/  FFMA R13, R41.reuse, R54, R13 ;  /* 0x00000036290d7223 */ /* 0x040fe2000000000d */
[----:B------:R1:W-:Y:S01]  /*7df0*/  STS.128 [R107+UR4], R80 ;  /* 0x000000506b007988 */ /* 0x0003e20008000c04 */
[--C-:B------:R-:W-:Y:S02]  /*7e00*/  HADD2.F32 R59, -RZ, R65.reuse.H0_H0 ;  /* 0x20000041ff3b7230 */ /* 0x100fe40000004100 */
[C---:B------:R-:W-:Y:S01]  /*7e10*/  FMUL R17, R38.reuse, R21 ;  /* 0x0000001526117220 */ /* 0x040fe20000400000 */
[C---:B------:R-:W-:Y:S01]  /*7e20*/  FFMA R14, R41.reuse, R55, R14 ;  /* 0x00000037290e7223 */ /* 0x040fe2000000000e */
[----:B------:R-:W-:Y:S02]  /*7e30*/  HADD2.F32 R60, -RZ, R65.H1_H1 ;  /* 0x30000041ff3c7230 */ /* 0x000fe40000004100 */
[C---:B------:R-:W-:Y:S01]  /*7e40*/  FMUL R18, R38.reuse, R22 ;  /* 0x0000001626127220 */ /* 0x040fe20000400000 */
[C---:B------:R-:W-:Y:S01]  /*7e50*/  FFMA R19, R41.reuse, R56, R19 ;  /* 0x0000003829137223 */ /* 0x040fe20000000013 */
        /* <DEDUP_REMOVED lines=13> */
[----:B------:R-:W-:Y:S01]  /*7f30*/  FMUL R27, R38, R27 ;  /* 0x0000001b261b7220 */ /* 0x000fe20000400000 */
[----:B------:R-:W-:Y:S01]  /*7f40*/  F2FP.F16.F32.PACK_AB R100, R10, R3 ;  /* 0x000000030a64723e */ /* 0x000fe200000000ff */
[----:B------:R-:W-:Y:S01]  /*7f50*/  FFMA R20, R41, R61, R20 ;  /* 0x0000003d29147223 */ /* 0x000fe20000000014 */
[----:B------:R-:W-:Y:S01]  /*7f60*/  F2FP.F16.F32.PACK_AB R101, R15, R11 ;  /* 0x0000000b0f65723e */ /* 0x000fe200000000ff */
[----:B------:R-:W-:Y:S01]  /*7f70*/  HADD2.F32 R66, -RZ, R72.H1_H1 ;  /* 0x30000048ff427230 */ /* 0x000fe20000004100 */
[----:B------:R-:W-:Y:S01]  /*7f80*/  F2FP.F16.F32.PACK_AB R102, R13, R12 ;  /* 0x0000000c0d66723e */ /* 0x000fe200000000ff */
[C---:B------:R-:W-:Y:S01]  /*7f90*/  FMUL R24, R38.reuse, R28 ;  /* 0x0000001c26187220 */ /* 0x040fe20000400000 */
[----:B------:R-:W-:Y:S01]  /*7fa0*/  F2FP.F16.F32.PACK_AB R103, R19, R14 ;  /* 0x0000000e1367723e */ /* 0x000fe200000000ff */
[C---:B------:R-:W-:Y:S01]  /*7fb0*/  FFMA R21, R41.reuse, R62, R21 ;  /* 0x0000003e29157223 */ /* 0x040fe20000000015 */
[--C-:B------:R-:W-:Y:S02]  /*7fc0*/  HADD2.F32 R67, -RZ, R73.reuse.H0_H0 ;  /* 0x20000049ff437230 */ /* 0x100fe40000004100 */
[C---:B------:R-:W-:Y:S01]  /*7fd0*/  FMUL R25, R38.reuse, R29 ;  /* 0x0000001d26197220 */ /* 0x040fe20000400000 */
[C---:B------:R-:W-:Y:S01]  /*7fe0*/  FFMA R22, R41.reuse, R63, R22 ;  /* 0x0000003f29167223 */ /* 0x040fe20000000016 */
[----:B------:R1:W-:Y:S01]  /*7ff0*/  STS.128 [R115+0x10], R100 ;  /* 0x0000106473007388 */ /* 0x0003e20000000c00 */
        /* <DEDUP_REMOVED lines=40> */
[----:B------:R-:W-:Y:S01]  /*8280*/  R2UR UR11, R110 ;  /* 0x000000006e0b72ca */ /* 0x000fe200000e0000 */
[----:B------:R-:W-:Y:S01]  /*8290*/  UIADD3 UR9, UPT, UPT, UR41, 0x20, URZ ;  /* 0x0000002029097890 */ /* 0x000fe2000fffe0ff */
[----:B------:R-:W-:Y:S01]  /*82a0*/  R2UR UR12, R108 ;  /* 0x000000006c0c72ca */ /* 0x000fe200000e0000 */
[----:B------:R-:W-:Y:S01]  /*82b0*/  UIADD3 UR8, UPT, UPT, UR49, 0x200, UR4 ;  /* 0x0000020031087890 */ /* 0x000fe2000fffe004 */
[----:B------:R-:W-:Y:S01]  /*82c0*/  R2UR UR13, R109 ;  /* 0x000000006d0d72ca */ /* 0x000fe200000e0000 */
[----:B--2---:R-:W-:Y:S04]  /*82d0*/  UIADD3 UR6, UP0, UPT, UR14, 0x780, URZ ;  /* 0x000007800e067890 */ /* 0x004fe8000ff1e0ff */
[----:B------:R-:W-:Y:S09]  /*82e0*/  UIADD3.X UR7, UPT, UPT, URZ, UR15, URZ, UP0, !UPT ;  /* 0x0000000fff077290 */ /* 0x000ff200087fe4ff */
[----:B------:R2:W-:Y:S02]  /*82f0*/  UTMASTG.5D.IM2COL [UR8], [UR6] ;  /* 0x00000008060073b5 */ /* 0x0005e40008060000 */
[----:B--2---:R0:W-:Y:S02]  /*8300*/  UTMACMDFLUSH ;  /* 0x00000000000079b7 */ /* 0x0041e40000000000 */
.L_x_111:
[----:B------:R-:W-:Y:S05]  /*8310*/  BSYNC.RECONVERGENT B0 ;  /* 0x0000000000007941 */ /* 0x000fea0003800200 */
.L_x_110:
[----:B------:R-:W-:Y:S01]  /*8320*/  MOV R0, UR40 ;  /* 0x0000002800007c02 */ /* 0x000fe20008000f00 */
[----:B------:R-:W-:Y:S01]  /*8330*/  UIADD3 UR4, UPT, UPT, UR42, 0x1, URZ ;  /* 0x000000012a047890 */ /* 0x000fe2000fffe0ff */
[----:B------:R-:W-:Y:S05]  /*8340*/  BSSY.RECONVERGENT B0, `(.L_x_112) ;  /* 0x0000005000007945 */ /* 0x000fea0003800200 */
[----:B------:R-:W-:Y:S02]  /*8350*/  MOV R2, UR4 ;  /* 0x0000000400027c02 */ /* 0x000fe40008000f00 */
[----:B------:R-:W-:Y:S01]  /*8360*/  MOV R46, UR4 ;  /* 0x00000004002e7c02 */ /* 0x000fe20008000f00 */
[----:B------:R-:W-:Y:S05]  /*8370*/  @P0 BRA `(.L_x_113) ;  /* 0x0000000000040947 */ /* 0x000fea0003800000 */
[----:B------:R-:W-:Y:S04]  /*8380*/  DEPBAR.LE SB0, 0x1 ;  /* 0x000080400000791a */ /* 0x000fe80000000000 */
.L_x_113:
[----:B------:R-:W-:Y:S05]  /*8390*/  BSYNC.RECONVERGENT B0 ;  /* 0x0000000000007941 */ /* 0x000fea0003800200 */
.L_x_112:
[----:B------:R-:W-:Y:S01]  /*83a0*/  BAR.SYNC.DEFER_BLOCKING 0x1, 0x80 ;  /* 0x0042000000007b1d */ /* 0x000fe20000010000 */
[----:B------:R-:W-:Y:S01]  /*83b0*/  ISETP.NE.AND P0, PT, R2, 0x3, PT ;  /* 0x000000030200780c */ /* 0x000fe20003f05270 */
[----:B------:R-:W-:Y:S03]  /*83c0*/  UISETP.NE.AND UP0, UPT, UR51, -0x2, UPT ;  /* 0xfffffffe3300788c */ /* 0x000fe6000bf05270 */
[----:B------:R-:W-:Y:S01]  /*83d0*/  ISETP.EQ.XOR P1, PT, R0, 0x3, !P0 ;  /* 0x000000030000780c */ /* 0x000fe20004722a70 */
[----:B------:R-:W-:Y:S01]  /*83e0*/  VIADD R0, R36, 0x1 ;  /* 0x0000000124007836 */ /* 0x000fe20000000000 */
[----:B------:R-:W-:Y:S02]  /*83f0*/  SEL R46, R46, RZ, P0 ;  /* 0x000000ff2e2e7207 */ /* 0x000fe40000000000 */
[----:B------:R-:W-:Y:S04]  /*8400*/  SEL R3, RZ, 0x1, !P1 ;  /* 0x00000001ff037807 */ /* 0x000fe80004800000 */
[----:B------:R-:W-:Y:S01]  /*8410*/  LOP3.LUT R88, R88, R3, RZ, 0x3c, !PT ;  /* 0x0000000358587212 */ /* 0x000fe200078e3cff */
[----:B------:R-:W-:Y:S06]  /*8420*/  BRA.U !UP0, `(.L_x_114) ;  /* 0x00000001082c7547 */ /* 0x000fec000b800000 */
[----:B------:R-:W-:Y:S01]  /*8430*/  ISETP.NE.AND P2, PT, R113, RZ, PT ;  /* 0x000000ff7100720c */ /* 0x000fe20003f45270 */
[----:B------:R-:W2:Y:S01]  /*8440*/  S2R R2, SR_CgaCtaId ;  /* 0x0000000000027919 */ /* 0x000ea20000008800 */
[----:B------:R-:W-:Y:S11]  /*8450*/  IMAD.U32 R3, RZ, RZ, UR52 ;  /* 0x00000034ff037e24 */ /* 0x000ff6000f8e00ff */
        /* <DEDUP_REMOVED lines=8> */
.L_x_114:
[----:B------:R-:W-:Y:S01]  /*84e0*/  R2UR UR5, R84 ;  /* 0x00000000540572ca */ /* 0x000fe200000e0000 */
[----:B------:R-:W-:Y:S01]  /*84f0*/  UISETP.NE.AND UP0, UPT, UR55, URZ, UPT ;  /* 0x000000ff3700728c */ /* 0x000fe2000bf05270 */
[----:B------:R-:W-:Y:S01]  /*8500*/  R2UR UR4, R85 ;  /* 0x00000000550472ca */ /* 0x000fe200000e0000 */
[----:B------:R-:W-:Y:S01]  /*8510*/  IMAD.MOV.U32 R17, RZ, RZ, R105 ;  /* 0x000000ffff117224 */ /* 0x000fe200078e0069 */
[----:B------:R-:W-:Y:S01]  /*8520*/  ISETP.NE.AND P0, PT, R0, 0x2, PT ;  /* 0x000000020000780c */ /* 0x000fe20003f05270 */
[----:B------:R-:W-:Y:S01]  /*8530*/  UIADD3 UR51, UPT, UPT, UR51, 0x2, URZ ;  /* 0x0000000233337890 */ /* 0x000fe2000fffe0ff */
[----:B------:R-:W-:Y:S02]  /*8540*/  LOP3.LUT R86, R86, 0x1, RZ, 0x3c, !PT ;  /* 0x0000000156567812 */ /* 0x000fe400078e3cff */
[----:B--2---:R-:W-:Y:S02]  /*8550*/  SEL R2, RZ, 0x1, P0 ;  /* 0x00000001ff027807 */ /* 0x004fe40000000000 */
[----:B------:R-:W-:Y:S02]  /*8560*/  SEL R36, R0, RZ, P0 ;  /* 0x000000ff00247207 */ /* 0x000fe40000000000 */
[----:B------:R-:W-:Y:S01]  /*8570*/  LOP3.LUT R87, R87, R2, RZ, 0x3c, !PT ;  /* 0x0000000257577212 */ /* 0x000fe200078e3cff */
[----:B------:R-:W-:Y:S02]  /*8580*/  UIADD3 UR22, UPT, UPT, UR36, UR5, URZ ;  /* 0x0000000524167290 */ /* 0x000fe4000fffe0ff */
[----:B------:R-:W-:Y:S01]  /*8590*/  UIADD3 UR50, UPT, UPT, UR37, UR4, URZ ;  /* 0x0000000425327290 */ /* 0x000fe2000fffe0ff */
[----:B------:R-:W-:Y:S11]  /*85a0*/  BRA.U UP0, `(.L_x_115) ;  /* 0xffffffd500247547 */ /* 0x000ff6000b83ffff */
[----:B------:R-:W-:-:S13]  /*85b0*/  ISETP.NE.AND P1, PT, R98, RZ, PT ;  /* 0x000000ff6200720c */ /* 0x000fda0003f25270 */
[----:B------:R-:W-:Y:S05]  /*85c0*/  @!P1 BRA `(.L_x_116) ;  /* 0x0000000000489947 */ /* 0x000fea0003800000 */
[----:B------:R-:W2:Y:S02]  /*85d0*/  LDCU.64 UR4, c[0x0][0x990] ;  /* 0x00013200ff0477ac */ /* 0x000ea40008000a00 */
[----:B--2---:R-:W-:-:S04]  /*85e0*/  UISETP.NE.U32.AND UP0, UPT, UR4, URZ, UPT ;  /* 0x000000ff0400728c */ /* 0x004fc8000bf05070 */
[----:B------:R-:W-:-:S09]  /*85f0*/  UISETP.NE.AND.EX UP0, UPT, UR5, URZ, UPT, UP0 ;  /* 0x000000ff0500728c */ /* 0x000fd2000bf05300 */
[----:B------:R-:W-:Y:S05]  /*8600*/  BRA.U UP0, `(.L_x_117) ;  /* 0x00000001000c7547 */ /* 0x000fea000b800000 */
[----:B------:R-:W-:-:S13]  /*8610*/  FSETP.NEU.AND P0, PT, R41, RZ, PT ;  /* 0x000000ff2900720b */ /* 0x000fda0003f0d000 */
[----:B------:R-:W-:Y:S05]  /*8620*/  @!P0 EXIT ;  /* 0x000000000000894d */ /* 0x000fea0003800000 */
[----:B------:R-:W-:Y:S05]  /*8630*/  BRA `(.L_x_116) ;  /* 0x00000000002c7947 */ /* 0x000fea0003800000 */
.L_x_117:
[----:B------:R-:W-:Y:S01]  /*8640*/  ISETP.NE.AND P0, PT, R112, RZ, PT ;  /* 0x000000ff7000720c */ /* 0x000fe20003f05270 */
[----:B------:R-:W-:-:S12]  /*8650*/  BSSY.RECONVERGENT B0, `(.L_x_116) ;  /* 0x0000009000007945 */ /* 0x000fd80003800200 */
[----:B------:R-:W-:Y:S05]  /*8660*/  @P0 BRA `(.L_x_118) ;  /* 0x0000000000140947 */ /* 0x000fea0003800000 */
[----:B------:R-:W2:Y:S02]  /*8670*/  LDCU.64 UR4, c[0x0][0x988] ;  /* 0x00013100ff0477ac */ /* 0x000ea40008000a00 */
[----:B--2---:R-:W-:-:S04]  /*8680*/  ISETP.NE.U32.AND P0, PT, RZ, UR4, PT ;  /* 0x00000004ff007c0c */ /* 0x004fc8000bf05070 */
[----:B------:R-:W-:-:S13]  /*8690*/  ISETP.NE.AND.EX P0, PT, RZ, UR5, PT, P0 ;  /* 0x00000005ff007c0c */ /* 0x000fda000bf05300 */
[----:B------:R-:W-:Y:S05]  /*86a0*/  @!P0 EXIT ;  /* 0x000000000000894d */ /* 0x000fea0003800000 */
[----:B------:R-:W-:Y:S05]  /*86b0*/  BRA `(.L_x_119) ;  /* 0x0000000000087947 */ /* 0x000fea0003800000 */
.L_x_118:
[----:B------:R-:W-:-:S13]  /*86c0*/  FSETP.NEU.AND P0, PT, R41, RZ, PT ;  /* 0x000000ff2900720b */ /* 0x000fda0003f0d000 */
[----:B------:R-:W-:Y:S05]  /*86d0*/  @!P0 EXIT ;  /* 0x000000000000894d */ /* 0x000fea0003800000 */
.L_x_119:
[----:B------:R-:W-:Y:S05]  /*86e0*/  BSYNC.RECONVERGENT B0 ;  /* 0x0000000000007941 */ /* 0x000fea0003800200 */
.L_x_116:
[----:B------:R-:W2:Y:S01]  /*86f0*/  S2UR UR5, SR_CgaCtaId ;  /* 0x00000000000579c3 */ /* 0x000ea20000008800 */
[----:B------:R-:W-:Y:S01]  /*8700*/  ULEA UR4, UR52, UR49, 0x3 ;  /* 0x0000003134047291 */ /* 0x000fe2000f8e18ff */
[----:B------:R-:W-:-:S04]  /*8710*/  DEPBAR.LE SB0, 0x0 ;  /* 0x000080000000791a */ /* 0x000fc80000000000 */
[----:B------:R-:W-:-:S04]  /*8720*/  UIADD3 UR4, UPT, UPT, UR4, 0x118, URZ ;  /* 0x0000011804047890 */ /* 0x000fc8000fffe0ff */
[----:B--2---:R-:W-:-:S09]  /*8730*/  UPRMT UR4, UR5, 0x654, UR4 ;  /* 0x0000065405047896 */ /* 0x004fd20008000004 */
[----:B------:R-:W-:Y:S01]  /*8740*/  SYNCS.ARRIVE.TRANS64.RED.A1T0 RZ, [UR4], RZ ;  /* 0x000000ffffff79a7 */ /* 0x000fe20008100404 */
[----:B------:R-:W-:Y:S05]  /*8750*/  EXIT ;  /* 0x000000000000794d */ /* 0x000fea0003800000 */
.L_x_20:
[----:B------:R-:W-:Y:S07]  /*8760*/  MOV R0, UR9 ;  /* 0x0000000900007c02 */ /* 0x000fee0008000f00 */
.L_x_120:
[----:B--2---:R2:W3:Y:S02]  /*8770*/  SYNCS.PHASECHK.TRANS64.TRYWAIT P0, [R0+URZ+0x80], R5 ;  /* 0x00008005000075a7 */ /* 0x0044e400080011ff */
[----:B---3--:R-:W-:Y:S05]  /*8780*/  @!P0 NANOSLEEP.SYNCS 0x989680 ;  /* 0x009896800000895d */ /* 0x008fea0003900000 */
[----:B------:R-:W3:Y:S02]  /*8790*/  @!P0 SYNCS.PHASECHK.TRANS64 P0, [R0+URZ+0x80], R5 ;  /* 0x00008005000085a7 */ /* 0x000ee400080010ff */
[----:B---3--:R-:W-:Y:S05]  /*87a0*/  @!P0 BRA `(.L_x_120) ;  /* 0xfffffffc00f08947 */ /* 0x008fea000383ffff */
[----:B------:R-:W-:Y:S05]  /*87b0*/  BRA `(.L_x_19) ;  /* 0xffffff9000987947 */ /* 0x000fea000383ffff */
.L_x_26:
[----:B------:R-:W-:Y:S07]  /*87c0*/  MOV R0, UR9 ;  /* 0x0000000900007c02 */ /* 0x000fee0008000f00 */
.L_x_121:
[----:B--2---:R2:W4:Y:S02]  /*87d0*/  SYNCS.PHASECHK.TRANS64.TRYWAIT P0, [R0+URZ+0x80], R5 ;  /* 0x00008005000075a7 */ /* 0x00452400080011ff */
[----:B----4-:R-:W-:Y:S05]  /*87e0*/  @!P0 NANOSLEEP.SYNCS 0x989680 ;  /* 0x009896800000895d */ /* 0x010fea0003900000 */
[----:B------:R-:W4:Y:S02]  /*87f0*/  @!P0 SYNCS.PHASECHK.TRANS64 P0, [R0+URZ+0x80], R5 ;  /* 0x00008005000085a7 */ /* 0x000f2400080010ff */
[----:B----4-:R-:W-:Y:S05]  /*8800*/  @!P0 BRA `(.L_x_121) ;  /* 0xfffffffc00f08947 */ /* 0x010fea000383ffff */
[----:B------:R-:W-:Y:S05]  /*8810*/  BRA `(.L_x_25) ;  /* 0xffffff9800287947 */ /* 0x000fea000383ffff */
.L_x_30:
[----:B------:R-:W-:-:S07]  /*8820*/  MOV R0, UR30 ;  /* 0x0000001e00007c02 */ /* 0x000fce0008000f00 */
.L_x_122:
[----:B-1----:R1:W2:Y:S02]  /*8830*/  SYNCS.PHASECHK.TRANS64.TRYWAIT P0, [R0+URZ+0x140], R3 ;  /* 0x00014003000075a7 */ /* 0x0022a400080011ff */
[----:B--2---:R-:W-:Y:S05]  /*8840*/  @!P0 NANOSLEEP.SYNCS 0x989680 ;  /* 0x009896800000895d */ /* 0x004fea0003900000 */
[----:B------:R-:W2:Y:S02]  /*8850*/  @!P0 SYNCS.PHASECHK.TRANS64 P0, [R0+URZ+0x140], R3 ;  /* 0x00014003000085a7 */ /* 0x000ea400080010ff */
[----:B--2---:R-:W-:Y:S05]  /*8860*/  @!P0 BRA `(.L_x_122) ;  /* 0xfffffffc00f08947 */ /* 0x004fea000383ffff */
[----:B------:R-:W-:Y:S05]  /*8870*/  BRA `(.L_x_123) ;  /* 0xffffff9800f87947 */ /* 0x000fea000383ffff */
.L_x_34:
[----:B------:R-:W-:-:S07]  /*8880*/  MOV R0, UR4 ;  /* 0x0000000400007c02 */ /* 0x000fce0008000f00 */
.L_x_124:
[----:B-1----:R1:W2:Y:S02]  /*8890*/  SYNCS.PHASECHK.TRANS64.TRYWAIT P0, [R0+URZ], R3 ;  /* 0x00000003000075a7 */ /* 0x0022a400080011ff */
[----:B--2---:R-:W-:Y:S05]  /*88a0*/  @!P0 NANOSLEEP.SYNCS 0x989680 ;  /* 0x009896800000895d */ /* 0x004fea0003900000 */
[----:B------:R-:W2:Y:S02]  /*88b0*/  @!P0 SYNCS.PHASECHK.TRANS64 P0, [R0+URZ], R3 ;  /* 0x00000003000085a7 */ /* 0x000ea400080010ff */
[----:B--2---:R-:W-:Y:S05]  /*88c0*/  @!P0 BRA `(.L_x_124) ;  /* 0xfffffffc00f08947 */ /* 0x004fea000383ffff */
[----:B------:R-:W-:Y:S05]  /*88d0*/  BRA `(.L_x_125) ;  /* 0xffffffa000907947 */ /* 0x000fea000383ffff */
.L_x_35:
[----:B------:R-:W-:-:S07]  /*88e0*/  MOV R0, UR5 ;  /* 0x0000000500007c02 */ /* 0x000fce0008000f00 */
.L_x_126:
[----:B-1----:R1:W2:Y:S02]  /*88f0*/  SYNCS.PHASECHK.TRANS64.TRYWAIT P0, [R0+URZ], R3 ;  /* 0x00000003000075a7 */ /* 0x0022a400080011ff */
[----:B--2---:R-:W-:Y:S05]  /*8900*/  @!P0 NANOSLEEP.SYNCS 0x989680 ;  /* 0x009896800000895d */ /* 0x004fea0003900000 */
[----:B------:R-:W2:Y:S02]  /*8910*/  @!P0 SYNCS.PHASECHK.TRANS64 P0, [R0+URZ], R3 ;  /* 0x00000003000085a7 */ /* 0x000ea400080010ff */
[----:B--2---:R-:W-:Y:S05]  /*8920*/  @!P0 BRA `(.L_x_126) ;  /* 0xfffffffc00f08947 */ /* 0x004fea000383ffff */
[----:B------:R-:W-:Y:S05]  /*8930*/  BRA `(.L_x_127) ;  /* 0xffffffa000a07947 */ /* 0x000fea000383ffff */
.L_x_36:
[----:B------:R-:W-:-:S07]  /*8940*/  MOV R0, UR5 ;  /* 0x0000000500007c02 */ /* 0x000fce0008000f00 */
.L_x_128:
[----:B-1----:R1:W2:Y:S02]  /*8950*/  SYNCS.PHASECHK.TRANS64.TRYWAIT P0, [R0+URZ], R3 ;  /* 0x00000003000075a7 */ /* 0x0022a400080011ff */
[----:B--2---:R-:W-:Y:S05]  /*8960*/  @!P0 NANOSLEEP.SYNCS 0x989680 ;  /* 0x009896800000895d */ /* 0x004fea0003900000 */
[----:B------:R-:W2:Y:S02]  /*8970*/  @!P0 SYNCS.PHASECHK.TRANS64 P0, [R0+URZ], R3 ;  /* 0x00000003000085a7 */ /* 0x000ea400080010ff */
[----:B--2---:R-:W-:Y:S05]  /*8980*/  @!P0 BRA `(.L_x_128) ;  /* 0xfffffffc00f08947 */ /* 0x004fea000383ffff */
[----:B------:R-:W-:Y:S05]  /*8990*/  BRA `(.L_x_129) ;  /* 0xffffffa000b07947 */ /* 0x000fea000383ffff */
.L_x_37:
[----:B------:R-:W-:-:S07]  /*89a0*/  MOV R0, UR5 ;  /* 0x0000000500007c02 */ /* 0x000fce0008000f00 */
.L_x_130:
[----:B-1----:R1:W2:Y:S02]  /*89b0*/  SYNCS.PHASECHK.TRANS64.TRYWAIT P0, [R0+URZ], R3 ;  /* 0x00000003000075a7 */ /* 0x0022a400080011ff */
[----:B--2---:R-:W-:Y:S05]  /*89c0*/  @!P0 NANOSLEEP.SYNCS 0x989680 ;  /* 0x009896800000895d */ /* 0x004fea0003900000 */
[----:B------:R-:W2:Y:S02]  /*89d0*/  @!P0 SYNCS.PHASECHK.TRANS64 P0, [R0+URZ], R3 ;  /* 0x00000003000085a7 */ /* 0x000ea400080010ff */
[----:B--2---:R-:W-:Y:S05]  /*89e0*/  @!P0 BRA `(.L_x_130) ;  /* 0xfffffffc00f08947 */ /* 0x004fea000383ffff */
[----:B------:R-:W-:Y:S05]  /*89f0*/  BRA `(.L_x_131) ;  /* 0xffffffa000c07947 */ /* 0x000fea000383ffff */
.L_x_38:
[----:B------:R-:W-:-:S07]  /*8a00*/  MOV R0, UR5 ;  /* 0x0000000500007c02 */ /* 0x000fce0008000f00 */
.L_x_132:
[----:B-1----:R1:W2:Y:S02]  /*8a10*/  SYNCS.PHASECHK.TRANS64.TRYWAIT P0, [R0+URZ], R3 ;  /* 0x00000003000075a7 */ /* 0x0022a400080011ff */
[----:B--2---:R-:W-:Y:S05]  /*8a20*/  @!P0 NANOSLEEP.SYNCS 0x989680 ;  /* 0x009896800000895d */ /* 0x004fea0003900000 */
[----:B------:R-:W2:Y:S02]  /*8a30*/  @!P0 SYNCS.PHASECHK.TRANS64 P0, [R0+URZ], R3 ;  /* 0x00000003000085a7 */ /* 0x000ea400080010ff */
[----:B--2---:R-:W-:Y:S05]  /*8a40*/  @!P0 BRA `(.L_x_132) ;  /* 0xfffffffc00f08947 */ /* 0x004fea000383ffff */
[----:B------:R-:W-:Y:S05]  /*8a50*/  BRA `(.L_x_133) ;  /* 0xffffffa000d07947 */ /* 0x000fea000383ffff */
.L_x_39:
[----:B------:R-:W-:-:S07]  /*8a60*/  MOV R0, UR5 ;  /* 0x0000000500007c02 */ /* 0x000fce0008000f00 */
.L_x_134:
[----:B-1----:R1:W2:Y:S02]  /*8a70*/  SYNCS.PHASECHK.TRANS64.TRYWAIT P0, [R0+URZ], R3 ;  /* 0x00000003000075a7 */ /* 0x0022a400080011ff */
[----:B--2---:R-:W-:Y:S05]  /*8a80*/  @!P0 NANOSLEEP.SYNCS 0x989680 ;  /* 0x009896800000895d */ /* 0x004fea0003900000 */
[----:B------:R-:W2:Y:S02]  /*8a90*/  @!P0 SYNCS.PHASECHK.TRANS64 P0, [R0+URZ], R3 ;  /* 0x00000003000085a7 */ /* 0x000ea400080010ff */
[----:B--2---:R-:W-:Y:S05]  /*8aa0*/  @!P0 BRA `(.L_x_134) ;  /* 0xfffffffc00f08947 */ /* 0x004fea000383ffff */
[----:B------:R-:W-:Y:S05]  /*8ab0*/  BRA `(.L_x_135) ;  /* 0xffffffa000e07947 */ /* 0x000fea000383ffff */
.L_x_40:
[----:B------:R-:W-:-:S07]  /*8ac0*/  MOV R0, UR5 ;  /* 0x0000000500007c02 */ /* 0x000fce0008000f00 */
.L_x_136:
[----:B-1----:R1:W2:Y:S02]  /*8ad0*/  SYNCS.PHASECHK.TRANS64.TRYWAIT P0, [R0+URZ], R3 ;  /* 0x00000003000075a7 */ /* 0x0022a400080011ff */
[----:B--2---:R-:W-:Y:S05]  /*8ae0*/  @!P0 NANOSLEEP.SYNCS 0x989680 ;  /* 0x009896800000895d */ /* 0x004fea0003900000 */
[----:B------:R-:W2:Y:S02]  /*8af0*/  @!P0 SYNCS.PHASECHK.TRANS64 P0, [R0+URZ], R3 ;  /* 0x00000003000085a7 */ /* 0x000ea400080010ff */
[----:B--2---:R-:W-:Y:S05]  /*8b00*/  @!P0 BRA `(.L_x_136) ;  /* 0xfffffffc00f08947 */ /* 0x004fea000383ffff */
[----:B------:R-:W-:Y:S05]  /*8b10*/  BRA `(.L_x_137) ;  /* 0xffffffa000f07947 */ /* 0x000fea000383ffff */
.L_x_41:
[----:B------:R-:W-:-:S07]  /*8b20*/  MOV R0, UR5 ;  /* 0x0000000500007c02 */ /* 0x000fce0008000f00 */
.L_x_138:
[----:B-1----:R1:W2:Y:S02]  /*8b30*/  SYNCS.PHASECHK.TRANS64.TRYWAIT P0, [R0+URZ], R3 ;  /* 0x00000003000075a7 */ /* 0x0022a400080011ff */
[----:B--2---:R-:W-:Y:S05]  /*8b40*/  @!P0 NANOSLEEP.SYNCS 0x989680 ;  /* 0x009896800000895d */ /* 0x004fea0003900000 */
[----:B------:R-:W2:Y:S02]  /*8b50*/  @!P0 SYNCS.PHASECHK.TRANS64 P0, [R0+URZ], R3 ;  /* 0x00000003000085a7 */ /* 0x000ea400080010ff */
[----:B--2---:R-:W-:Y:S05]  /*8b60*/  @!P0 BRA `(.L_x_138) ;  /* 0xfffffffc00f08947 */ /* 0x004fea000383ffff */
[----:B------:R-:W-:Y:S05]  /*8b70*/  BRA `(.L_x_139) ;  /* 0xffffffa400007947 */ /* 0x000fea000383ffff */
.L_x_42:
[----:B------:R-:W-:-:S07]  /*8b80*/  MOV R0, UR5 ;  /* 0x0000000500007c02 */ /* 0x000fce0008000f00 */
.L_x_140:
[----:B-1----:R1:W2:Y:S02]  /*8b90*/  SYNCS.PHASECHK.TRANS64.TRYWAIT P0, [R0+URZ], R3 ;  /* 0x00000003000075a7 */ /* 0x0022a400080011ff */
[----:B--2---:R-:W-:Y:S05]  /*8ba0*/  @!P0 NANOSLEEP.SYNCS 0x989680 ;  /* 0x009896800000895d */ /* 0x004fea0003900000 */
[----:B------:R-:W2:Y:S02]  /*8bb0*/  @!P0 SYNCS.PHASECHK.TRANS64 P0, [R0+URZ], R3 ;  /* 0x00000003000085a7 */ /* 0x000ea400080010ff */
[----:B--2---:R-:W-:Y:S05]  /*8bc0*/  @!P0 BRA `(.L_x_140) ;  /* 0xfffffffc00f08947 */ /* 0x004fea000383ffff */
[----:B------:R-:W-:Y:S05]  /*8bd0*/  BRA `(.L_x_141) ;  /* 0xffffffa400107947 */ /* 0x000fea000383ffff */
.L_x_43:
[----:B------:R-:W-:-:S07]  /*8be0*/  MOV R0, UR5 ;  /* 0x0000000500007c02 */ /* 0x000fce0008000f00 */
.L_x_142:
[----:B-1----:R1:W2:Y:S02]  /*8bf0*/  SYNCS.PHASECHK.TRANS64.TRYWAIT P0, [R0+URZ], R3 ;  /* 0x00000003000075a7 */ /* 0x0022a400080011ff */
[----:B--2---:R-:W-:Y:S05]  /*8c00*/  @!P0 NANOSLEEP.SYNCS 0x989680 ;  /* 0x009896800000895d */ /* 0x004fea0003900000 */
[----:B------:R-:W2:Y:S02]  /*8c10*/  @!P0 SYNCS.PHASECHK.TRANS64 P0, [R0+URZ], R3 ;  /* 0x00000003000085a7 */ /* 0x000ea400080010ff */
[----:B--2---:R-:W-:Y:S05]  /*8c20*/  @!P0 BRA `(.L_x_142) ;  /* 0xfffffffc00f08947 */ /* 0x004fea000383ffff */
[----:B------:R-:W-:Y:S05]  /*8c30*/  BRA `(.L_x_143) ;  /* 0xffffffa400207947 */ /* 0x000fea000383ffff */
.L_x_44:
[----:B------:R-:W-:-:S07]  /*8c40*/  MOV R0, UR5 ;  /* 0x0000000500007c02 */ /* 0x000fce0008000f00 */
.L_x_144:
[----:B-1----:R1:W2:Y:S02]  /*8c50*/  SYNCS.PHASECHK.TRANS64.TRYWAIT P0, [R0+URZ], R3 ;  /* 0x00000003000075a7 */ /* 0x0022a400080011ff */
[----:B--2---:R-:W-:Y:S05]  /*8c60*/  @!P0 NANOSLEEP.SYNCS 0x989680 ;  /* 0x009896800000895d */ /* 0x004fea0003900000 */
[----:B------:R-:W2:Y:S02]  /*8c70*/  @!P0 SYNCS.PHASECHK.TRANS64 P0, [R0+URZ], R3 ;  /* 0x00000003000085a7 */ /* 0x000ea400080010ff */
[----:B--2---:R-:W-:Y:S05]  /*8c80*/  @!P0 BRA `(.L_x_144) ;  /* 0xfffffffc00f08947 */ /* 0x004fea000383ffff */
[----:B------:R-:W-:Y:S05]  /*8c90*/  BRA `(.L_x_145) ;  /* 0xffffffa400307947 */ /* 0x000fea000383ffff */
.L_x_45:
[----:B------:R-:W-:-:S07]  /*8ca0*/  MOV R0, UR5 ;  /* 0x0000000500007c02 */ /* 0x000fce0008000f00 */
.L_x_146:
[----:B-1----:R1:W2:Y:S02]  /*8cb0*/  SYNCS.PHASECHK.TRANS64.TRYWAIT P0, [R0+URZ], R3 ;  /* 0x00000003000075a7 */ /* 0x0022a400080011ff */
[----:B--2---:R-:W-:Y:S05]  /*8cc0*/  @!P0 NANOSLEEP.SYNCS 0x989680 ;  /* 0x009896800000895d */ /* 0x004fea0003900000 */
[----:B------:R-:W2:Y:S02]  /*8cd0*/  @!P0 SYNCS.PHASECHK.TRANS64 P0, [R0+URZ], R3 ;  /* 0x00000003000085a7 */ /* 0x000ea400080010ff */
[----:B--2---:R-:W-:Y:S05]  /*8ce0*/  @!P0 BRA `(.L_x_146) ;  /* 0xfffffffc00f08947 */ /* 0x004fea000383ffff */
[----:B------:R-:W-:Y:S05]  /*8cf0*/  BRA `(.L_x_147) ;  /* 0xffffffa400407947 */ /* 0x000fea000383ffff */
.L_x_46:
[----:B------:R-:W-:-:S07]  /*8d00*/  MOV R0, UR5 ;  /* 0x0000000500007c02 */ /* 0x000fce0008000f00 */
.L_x_148:
[----:B-1----:R1:W2:Y:S02]  /*8d10*/  SYNCS.PHASECHK.TRANS64.TRYWAIT P0, [R0+URZ], R3 ;  /* 0x00000003000075a7 */ /* 0x0022a400080011ff */
[----:B--2---:R-:W-:Y:S05]  /*8d20*/  @!P0 NANOSLEEP.SYNCS 0x989680 ;  /* 0x009896800000895d */ /* 0x004fea0003900000 */
[----:B------:R-:W2:Y:S02]  /*8d30*/  @!P0 SYNCS.PHASECHK.TRANS64 P0, [R0+URZ], R3 ;  /* 0x00000003000085a7 */ /* 0x000ea400080010ff */
[----:B--2---:R-:W-:Y:S05]  /*8d40*/  @!P0 BRA `(.L_x_148) ;  /* 0xfffffffc00f08947 */ /* 0x004fea000383ffff */
[----:B------:R-:W-:Y:S05]  /*8d50*/  BRA `(.L_x_149) ;  /* 0xffffffa400507947 */ /* 0x000fea000383ffff */
.L_x_47:
[----:B------:R-:W-:-:S07]  /*8d60*/  MOV R0, UR5 ;  /* 0x0000000500007c02 */ /* 0x000fce0008000f00 */
.L_x_150:
[----:B-1----:R1:W2:Y:S02]  /*8d70*/  SYNCS.PHASECHK.TRANS64.TRYWAIT P0, [R0+URZ], R3 ;  /* 0x00000003000075a7 */ /* 0x0022a400080011ff */
[----:B--2---:R-:W-:Y:S05]  /*8d80*/  @!P0 NANOSLEEP.SYNCS 0x989680 ;  /* 0x009896800000895d */ /* 0x004fea0003900000 */
[----:B------:R-:W2:Y:S02]  /*8d90*/  @!P0 SYNCS.PHASECHK.TRANS64 P0, [R0+URZ], R3 ;  /* 0x00000003000085a7 */ /* 0x000ea400080010ff */
[----:B--2---:R-:W-:Y:S05]  /*8da0*/  @!P0 BRA `(.L_x_150) ;  /* 0xfffffffc00f08947 */ /* 0x004fea000383ffff */
[----:B------:R-:W-:Y:S05]  /*8db0*/  BRA `(.L_x_151) ;  /* 0xffffffa400607947 */ /* 0x000fea000383ffff */
.L_x_48:
[----:B------:R-:W-:-:S07]  /*8dc0*/  MOV R0, UR5 ;  /* 0x0000000500007c02 */ /* 0x000fce0008000f00 */
.L_x_152:
[----:B-1----:R1:W2:Y:S02]  /*8dd0*/  SYNCS.PHASECHK.TRANS64.TRYWAIT P0, [R0+URZ], R3 ;  /* 0x00000003000075a7 */ /* 0x0022a400080011ff */
[----:B--2---:R-:W-:Y:S05]  /*8de0*/  @!P0 NANOSLEEP.SYNCS 0x989680 ;  /* 0x009896800000895d */ /* 0x004fea0003900000 */
[----:B------:R-:W2:Y:S02]  /*8df0*/  @!P0 SYNCS.PHASECHK.TRANS64 P0, [R0+URZ], R3 ;  /* 0x00000003000085a7 */ /* 0x000ea400080010ff */
[----:B--2---:R-:W-:Y:S05]  /*8e00*/  @!P0 BRA `(.L_x_152) ;  /* 0xfffffffc00f08947 */ /* 0x004fea000383ffff */
[----:B------:R-:W-:Y:S05]  /*8e10*/  BRA `(.L_x_153) ;  /* 0xffffffa400707947 */ /* 0x000fea000383ffff */
.L_x_51:
[----:B------:R-:W-:-:S07]  /*8e20*/  MOV R4, UR4 ;  /* 0x0000000400047c02 */ /* 0x000fce0008000f00 */
.L_x_154:
[----:B--2---:R2:W3:Y:S02]  /*8e30*/  SYNCS.PHASECHK.TRANS64.TRYWAIT P1, [R4+URZ+0x148], R7 ;  /* 0x00014807040075a7 */ /* 0x0044e400080211ff */
[----:B---3--:R-:W-:Y:S05]  /*8e40*/  @!P1 NANOSLEEP.SYNCS 0x989680 ;  /* 0x009896800000995d */ /* 0x008fea0003900000 */
[----:B------:R-:W3:Y:S02]  /*8e50*/  @!P1 SYNCS.PHASECHK.TRANS64 P1, [R4+URZ+0x148], R7 ;  /* 0x00014807040095a7 */ /* 0x000ee400080210ff */
[----:B---3--:R-:W-:Y:S05]  /*8e60*/  @!P1 BRA `(.L_x_154) ;  /* 0xfffffffc00f09947 */ /* 0x008fea000383ffff */
[----:B------:R-:W-:Y:S05]  /*8e70*/  BRA `(.L_x_155) ;  /* 0xffffffa400e07947 */ /* 0x000fea000383ffff */
.L_x_52:
[----:B--2---:R-:W-:-:S07]  /*8e80*/  MOV R4, UR4 ;  /* 0x0000000400047c02 */ /* 0x004fce0008000f00 */
.L_x_156:
[----:B--2---:R2:W3:Y:S02]  /*8e90*/  SYNCS.PHASECHK.TRANS64.TRYWAIT P1, [R4+URZ+0x140], R5 ;  /* 0x00014005040075a7 */ /* 0x0044e400080211ff */
[----:B---3--:R-:W-:Y:S05]  /*8ea0*/  @!P1 NANOSLEEP.SYNCS 0x989680 ;  /* 0x009896800000995d */ /* 0x008fea0003900000 */
[----:B------:R-:W3:Y:S02]  /*8eb0*/  @!P1 SYNCS.PHASECHK.TRANS64 P1, [R4+URZ+0x140], R5 ;  /* 0x00014005040095a7 */ /* 0x000ee400080210ff */
[----:B---3--:R-:W-:Y:S05]  /*8ec0*/  @!P1 BRA `(.L_x_156) ;  /* 0xfffffffc00f09947 */ /* 0x008fea000383ffff */
[----:B------:R-:W-:Y:S05]  /*8ed0*/  BRA `(.L_x_157) ;  /* 0xffffffa400e87947 */ /* 0x000fea000383ffff */
.L_x_60:
[----:B------:R-:W-:-:S07]  /*8ee0*/  MOV R0, UR18 ;  /* 0x0000001200007c02 */ /* 0x000fce0008000f00 */
.L_x_158:
[----:B-1----:R1:W2:Y:S02]  /*8ef0*/  SYNCS.PHASECHK.TRANS64.TRYWAIT P0, [R0+URZ+0x140], R5 ;  /* 0x00014005000075a7 */ /* 0x0022a400080011ff */
[----:B--2---:R-:W-:Y:S05]  /*8f00*/  @!P0 NANOSLEEP.SYNCS 0x989680 ;  /* 0x009896800000895d */ /* 0x004fea0003900000 */
[----:B------:R-:W2:Y:S02]  /*8f10*/  @!P0 SYNCS.PHASECHK.TRANS64 P0, [R0+URZ+0x140], R5 ;  /* 0x00014005000085a7 */ /* 0x000ea400080010ff */
[----:B--2---:R-:W-:Y:S05]  /*8f20*/  @!P0 BRA `(.L_x_158) ;  /* 0xfffffffc00f08947 */ /* 0x004fea000383ffff */
[----:B------:R-:W-:Y:S05]  /*8f30*/  BRA `(.L_x_159) ;  /* 0xffffffac00607947 */ /* 0x000fea000383ffff */
.L_x_61:
[----:B------:R-:W-:-:S07]  /*8f40*/  MOV R5, UR22 ;  /* 0x0000001600057c02 */ /* 0x000fce0008000f00 */
.L_x_160:
[----:B-1----:R1:W2:Y:S02]  /*8f50*/  SYNCS.PHASECHK.TRANS64.TRYWAIT P0, [R5+URZ+0x160], R0 ;  /* 0x00016000050075a7 */ /* 0x0022a400080011ff */
[----:B--2---:R-:W-:Y:S05]  /*8f60*/  @!P0 NANOSLEEP.SYNCS 0x989680 ;  /* 0x009896800000895d */ /* 0x004fea0003900000 */
[----:B------:R-:W2:Y:S02]  /*8f70*/  @!P0 SYNCS.PHASECHK.TRANS64 P0, [R5+URZ+0x160], R0 ;  /* 0x00016000050085a7 */ /* 0x000ea400080010ff */
[----:B--2---:R-:W-:Y:S05]  /*8f80*/  @!P0 BRA `(.L_x_160) ;  /* 0xfffffffc00f08947 */ /* 0x004fea000383ffff */
[----:B------:R-:W-:Y:S05]  /*8f90*/  BRA `(.L_x_161) ;  /* 0xffffffac007c7947 */ /* 0x000fea000383ffff */
.L_x_64:
[----:B-1----:R-:W-:Y:S07]  /*8fa0*/  MOV R0, UR16 ;  /* 0x0000001000007c02 */ /* 0x002fee0008000f00 */
.L_x_162:
[----:B-1----:R1:W2:Y:S02]  /*8fb0*/  SYNCS.PHASECHK.TRANS64.TRYWAIT P0, [R0+URZ], R5 ;  /* 0x00000005000075a7 */ /* 0x0022a400080011ff */
[----:B--2---:R-:W-:Y:S05]  /*8fc0*/  @!P0 NANOSLEEP.SYNCS 0x989680 ;  /* 0x009896800000895d */ /* 0x004fea0003900000 */
[----:B------:R-:W2:Y:S02]  /*8fd0*/  @!P0 SYNCS.PHASECHK.TRANS64 P0, [R0+URZ], R5 ;  /* 0x00000005000085a7 */ /* 0x000ea400080010ff */
[----:B--2---:R-:W-:Y:S05]  /*8fe0*/  @!P0 BRA `(.L_x_162) ;  /* 0xfffffffc00f08947 */ /* 0x004fea000383ffff */
[----:B------:R-:W-:Y:S05]  /*8ff0*/  BRA `(.L_x_63) ;  /* 0xffffffac00a07947 */ /* 0x000fea000383ffff */
.L_x_67:
[----:B------:R-:W-:-:S07]  /*9000*/  MOV R0, UR4 ;  /* 0x0000000400007c02 */ /* 0x000fce0008000f00 */
.L_x_163:
[----:B-1----:R1:W3:Y:S02]  /*9010*/  SYNCS.PHASECHK.TRANS64.TRYWAIT P0, [R0+URZ], R3 ;  /* 0x00000003000075a7 */ /* 0x0022e400080011ff */
[----:B---3--:R-:W-:Y:S05]  /*9020*/  @!P0 NANOSLEEP.SYNCS 0x989680 ;  /* 0x009896800000895d */ /* 0x008fea0003900000 */
[----:B------:R-:W3:Y:S02]  /*9030*/  @!P0 SYNCS.PHASECHK.TRANS64 P0, [R0+URZ], R3 ;  /* 0x00000003000085a7 */ /* 0x000ee400080010ff */
[----:B---3--:R-:W-:Y:S05]  /*9040*/  @!P0 BRA `(.L_x_163) ;  /* 0xfffffffc00f08947 */ /* 0x008fea000383ffff */
[----:B------:R-:W-:Y:S05]  /*9050*/  BRA `(.L_x_164) ;  /* 0xffffffb0006c7947 */ /* 0x000fea000383ffff */
.L_x_68:
[----:B------:R-:W-:-:S07]  /*9060*/  MOV R0, UR4 ;  /* 0x0000000400007c02 */ /* 0x000fce0008000f00 */
.L_x_165:
[----:B-1----:R1:W2:Y:S02]  /*9070*/  SYNCS.PHASECHK.TRANS64.TRYWAIT P0, [R0+URZ], R3 ;  /* 0x00000003000075a7 */ /* 0x0022a400080011ff */
[----:B--2---:R-:W-:Y:S05]  /*9080*/  @!P0 NANOSLEEP.SYNCS 0x989680 ;  /* 0x009896800000895d */ /* 0x004fea0003900000 */
[----:B------:R-:W2:Y:S02]  /*9090*/  @!P0 SYNCS.PHASECHK.TRANS64 P0, [R0+URZ], R3 ;  /* 0x00000003000085a7 */ /* 0x000ea400080010ff */
[----:B--2---:R-:W-:Y:S05]  /*90a0*/  @!P0 BRA `(.L_x_165) ;  /* 0xfffffffc00f08947 */ /* 0x004fea000383ffff */
[----:B------:R-:W-:Y:S05]  /*90b0*/  BRA `(.L_x_166) ;  /* 0xffffffb000787947 */ /* 0x000fea000383ffff */
.L_x_73:
[----:B------:R-:W-:Y:S07]  /*90c0*/  MOV R0, UR24 ;  /* 0x0000001800007c02 */ /* 0x000fee0008000f00 */
.L_x_167:
[----:B--2---:R2:W4:Y:S02]  /*90d0*/  SYNCS.PHASECHK.TRANS64.TRYWAIT P0, [R0+URZ+0x140], R5 ;  /* 0x00014005000075a7 */ /* 0x00452400080011ff */
[----:B----4-:R-:W-:Y:S05]  /*90e0*/  @!P0 NANOSLEEP.SYNCS 0x989680 ;  /* 0x009896800000895d */ /* 0x010fea0003900000 */
[----:B------:R-:W4:Y:S02]  /*90f0*/  @!P0 SYNCS.PHASECHK.TRANS64 P0, [R0+URZ+0x140], R5 ;  /* 0x00014005000085a7 */ /* 0x000f2400080010ff */
[----:B----4-:R-:W-:Y:S05]  /*9100*/  @!P0 BRA `(.L_x_167) ;  /* 0xfffffffc00f08947 */ /* 0x010fea000383ffff */
[----:B------:R-:W-:Y:S05]  /*9110*/  BRA `(.L_x_168) ;  /* 0xffffffb400b47947 */ /* 0x000fea000383ffff */
.L_x_76:
[----:B------:R-:W-:Y:S07]  /*9120*/  MOV R0, UR24 ;  /* 0x0000001800007c02 */ /* 0x000fee0008000f00 */
.L_x_169:
[----:B--2---:R2:W4:Y:S02]  /*9130*/  SYNCS.PHASECHK.TRANS64.TRYWAIT P3, [R0+URZ+0x138], R15 ;  /* 0x0001380f000075a7 */ /* 0x00452400080611ff */
[----:B----4-:R-:W-:Y:S05]  /*9140*/  @!P3 NANOSLEEP.SYNCS 0x989680 ;  /* 0x009896800000b95d */ /* 0x010fea0003900000 */
[----:B------:R-:W4:Y:S02]  /*9150*/  @!P3 SYNCS.PHASECHK.TRANS64 P3, [R0+URZ+0x138], R15 ;  /* 0x0001380f0000b5a7 */ /* 0x000f2400080610ff */
[----:B----4-:R-:W-:Y:S05]  /*9160*/  @!P3 BRA `(.L_x_169) ;  /* 0xfffffffc00f0b947 */ /* 0x010fea000383ffff */
[----:B------:R-:W-:Y:S05]  /*9170*/  BRA `(.L_x_75) ;  /* 0xffffffbc00107947 */ /* 0x000fea000383ffff */
.L_x_79:
[----:B------:R-:W-:Y:S07]  /*9180*/  MOV R8, UR7 ;  /* 0x0000000700087c02 */ /* 0x000fee0008000f00 */
.L_x_170:
[----:B-1----:R1:W2:Y:S02]  /*9190*/  SYNCS.PHASECHK.TRANS64.TRYWAIT P1, [R8+URZ+0x118], R15 ;  /* 0x0001180f080075a7 */ /* 0x0022a400080211ff */
[----:B--2---:R-:W-:Y:S05]  /*91a0*/  @!P1 NANOSLEEP.SYNCS 0x989680 ;  /* 0x009896800000995d */ /* 0x004fea0003900000 */
[----:B------:R-:W2:Y:S02]  /*91b0*/  @!P1 SYNCS.PHASECHK.TRANS64 P1, [R8+URZ+0x118], R15 ;  /* 0x0001180f080095a7 */ /* 0x000ea400080210ff */
[----:B--2---:R-:W-:Y:S05]  /*91c0*/  @!P1 BRA `(.L_x_170) ;  /* 0xfffffffc00f09947 */ /* 0x004fea000383ffff */
[----:B------:R-:W-:Y:S05]  /*91d0*/  BRA `(.L_x_171) ;  /* 0xffffffbc00c47947 */ /* 0x000fea000383ffff */
.L_x_80:
[----:B------:R-:W-:Y:S07]  /*91e0*/  MOV R5, UR4 ;  /* 0x0000000400057c02 */ /* 0x000fee0008000f00 */
.L_x_172:
[----:B-1----:R1:W2:Y:S02]  /*91f0*/  SYNCS.PHASECHK.TRANS64.TRYWAIT P0, [R5+URZ+0x118], R14 ;  /* 0x0001180e050075a7 */ /* 0x0022a400080011ff */
[----:B--2---:R-:W-:Y:S05]  /*9200*/  @!P0 NANOSLEEP.SYNCS 0x989680 ;  /* 0x009896800000895d */ /* 0x004fea0003900000 */
[----:B------:R-:W2:Y:S02]  /*9210*/  @!P0 SYNCS.PHASECHK.TRANS64 P0, [R5+URZ+0x118], R14 ;  /* 0x0001180e050085a7 */ /* 0x000ea400080010ff */
[----:B--2---:R-:W-:Y:S05]  /*9220*/  @!P0 BRA `(.L_x_172) ;  /* 0xfffffffc00f08947 */ /* 0x004fea000383ffff */
[----:B------:R-:W-:Y:S05]  /*9230*/  BRA `(.L_x_173) ;  /* 0xffffffc000307947 */ /* 0x000fea000383ffff */
.L_x_82:
[----:B------:R-:W-:-:S07]  /*9240*/  MOV R0, UR4 ;  /* 0x0000000400007c02 */ /* 0x000fce0008000f00 */
.L_x_174:
[----:B-1----:R1:W4:Y:S02]  /*9250*/  SYNCS.PHASECHK.TRANS64.TRYWAIT P0, [R0+URZ], R3 ;  /* 0x00000003000075a7 */ /* 0x00232400080011ff */
[----:B----4-:R-:W-:Y:S05]  /*9260*/  @!P0 NANOSLEEP.SYNCS 0x989680 ;  /* 0x009896800000895d */ /* 0x010fea0003900000 */
[----:B------:R-:W4:Y:S02]  /*9270*/  @!P0 SYNCS.PHASECHK.TRANS64 P0, [R0+URZ], R3 ;  /* 0x00000003000085a7 */ /* 0x000f2400080010ff */
[----:B----4-:R-:W-:Y:S05]  /*9280*/  @!P0 BRA `(.L_x_174) ;  /* 0xfffffffc00f08947 */ /* 0x010fea000383ffff */
[----:B------:R-:W-:Y:S05]  /*9290*/  BRA `(.L_x_175) ;  /* 0xffffffc000b87947 */ /* 0x000fea000383ffff */
.L_x_83:
[----:B-1----:R1:W4:Y:S02]  /*92a0*/  SYNCS.PHASECHK.TRANS64.TRYWAIT P0, [R2+URZ], R3 ;  /* 0x00000003020075a7 */ /* 0x00232400080011ff */
[----:B----4-:R-:W-:Y:S05]  /*92b0*/  @!P0 NANOSLEEP.SYNCS 0x989680 ;  /* 0x009896800000895d */ /* 0x010fea0003900000 */
[----:B------:R-:W4:Y:S02]  /*92c0*/  @!P0 SYNCS.PHASECHK.TRANS64 P0, [R2+URZ], R3 ;  /* 0x00000003020085a7 */ /* 0x000f2400080010ff */
[----:B----4-:R-:W-:Y:S05]  /*92d0*/  @!P0 BRA `(.L_x_83) ;  /* 0xfffffffc00f08947 */ /* 0x010fea000383ffff */
[----:B------:R-:W-:Y:S05]  /*92e0*/  BRA `(.L_x_176) ;  /* 0xffffffc000e47947 */ /* 0x000fea000383ffff */
.L_x_85:
[----:B------:R-:W-:Y:S07]  /*92f0*/  MOV R0, UR49 ;  /* 0x0000003100007c02 */ /* 0x000fee0008000f00 */
.L_x_177:
[----:B-1----:R1:W2:Y:S02]  /*9300*/  SYNCS.PHASECHK.TRANS64.TRYWAIT P0, [R0+URZ+0x140], R3 ;  /* 0x00014003000075a7 */ /* 0x0022a400080011ff */
[----:B--2---:R-:W-:Y:S05]  /*9310*/  @!P0 NANOSLEEP.SYNCS 0x989680 ;  /* 0x009896800000895d */ /* 0x004fea0003900000 */
[----:B------:R-:W2:Y:S02]  /*9320*/  @!P0 SYNCS.PHASECHK.TRANS64 P0, [R0+URZ+0x140], R3 ;  /* 0x00014003000085a7 */ /* 0x000ea400080010ff */
[----:B--2---:R-:W-:Y:S05]  /*9330*/  @!P0 BRA `(.L_x_177) ;  /* 0xfffffffc00f08947 */ /* 0x004fea000383ffff */
[----:B------:R-:W-:Y:S05]  /*9340*/  BRA `(.L_x_178) ;  /* 0xffffffc400c87947 */ /* 0x000fea000383ffff */
.L_x_95:
[----:B-1----:R1:W2:Y:S02]  /*9350*/  SYNCS.PHASECHK.TRANS64.TRYWAIT P1, [R0+URZ+0x100], R5 ;  /* 0x00010005000075a7 */ /* 0x0022a400080211ff */
[----:B--2---:R-:W-:Y:S05]  /*9360*/  @!P1 NANOSLEEP.SYNCS 0x989680 ;  /* 0x009896800000995d */ /* 0x004fea0003900000 */
[----:B------:R-:W2:Y:S02]  /*9370*/  @!P1 SYNCS.PHASECHK.TRANS64 P1, [R0+URZ+0x100], R5 ;  /* 0x00010005000095a7 */ /* 0x000ea400080210ff */
[----:B--2---:R-:W-:Y:S05]  /*9380*/  @!P1 BRA `(.L_x_95) ;  /* 0xfffffffc00f09947 */ /* 0x004fea000383ffff */
[----:B------:R-:W-:Y:S05]  /*9390*/  BRA `(.L_x_94) ;  /* 0xffffffd400a87947 */ /* 0x000fea000383ffff */
.L_x_97:
[----:B-1----:R1:W3:Y:S02]  /*93a0*/  SYNCS.PHASECHK.TRANS64.TRYWAIT P0, [R102+URZ+0x150], R3 ;  /* 0x00015003660075a7 */ /* 0x0022e400080011ff */
[----:B---3--:R-:W-:Y:S05]  /*93b0*/  @!P0 NANOSLEEP.SYNCS 0x989680 ;  /* 0x009896800000895d */ /* 0x008fea0003900000 */
[----:B------:R-:W3:Y:S02]  /*93c0*/  @!P0 SYNCS.PHASECHK.TRANS64 P0, [R102+URZ+0x150], R3 ;  /* 0x00015003660085a7 */ /* 0x000ee400080010ff */
[----:B---3--:R-:W-:Y:S05]  /*93d0*/  @!P0 BRA `(.L_x_97) ;  /* 0xfffffffc00f08947 */ /* 0x008fea000383ffff */
[----:B------:R-:W-:Y:S05]  /*93e0*/  BRA `(.L_x_96) ;  /* 0xffffffd400e07947 */ /* 0x000fea000383ffff */
.L_x_108:
[----:B--2---:R2:W3:Y:S02]  /*93f0*/  SYNCS.PHASECHK.TRANS64.TRYWAIT P0, [R3+URZ+0x100], R4 ;  /* 0x00010004030075a7 */ /* 0x0044e400080011ff */
[----:B---3--:R-:W-:Y:S05]  /*9400*/  @!P0 NANOSLEEP.SYNCS 0x989680 ;  /* 0x009896800000895d */ /* 0x008fea0003900000 */
[----:B------:R-:W3:Y:S02]  /*9410*/  @!P0 SYNCS.PHASECHK.TRANS64 P0, [R3+URZ+0x100], R4 ;  /* 0x00010004030085a7 */ /* 0x000ee400080010ff */
[----:B---3--:R-:W-:Y:S05]  /*9420*/  @!P0 BRA `(.L_x_108) ;  /* 0xfffffffc00f08947 */ /* 0x008fea000383ffff */
[----:B------:R-:W-:Y:S05]  /*9430*/  BRA `(.L_x_107) ;  /* 0xffffffe000e47947 */ /* 0x000fea000383ffff */
        .weak           $__internal_0_$__cuda_sm10x_tcgen05_guardrail_trap_col_being_dealloced_not_returned_by_alloc
        .type           $__internal_0_$__cuda_sm10x_tcgen05_guardrail_trap_col_being_dealloced_not_returned_by_alloc,@function
        .size           $__internal_0_$__cuda_sm10x_tcgen05_guardrail_trap_col_being_dealloced_not_returned_by_alloc,($__internal_1_$__cuda_sm10x_tcgen05_guardrail_trap_phase_invalid_during_alloc - $__internal_0_$__cuda_sm10x_tcgen05_guardrail_trap_col_being_dealloced_not_returned_by_alloc)
$__internal_0_$__cuda_sm10x_tcgen05_guardrail_trap_col_being_dealloced_not_returned_by_alloc:
[----:B------:R-:W-:Y:S05]  /*9440*/  BPT.TRAP 0x1 ;  /* 0x000000040000795c */ /* 0x000fea0000300000 */
[----:B------:R-:W-:-:S04]  /*9450*/  MOV R3, 0x0 ;  /* 0x0000000000037802 */ /* 0x000fc80000000f00 */
[----:B------:R-:W-:Y:S05]  /*9460*/  RET.REL.NODEC R2 `(_ZN7cutlass13device_kernelINS_4conv6kernel13ConvUniversalINS1_16ConvProblemShapeILNS1_8OperatorE1ELi3EEENS1_10collective14CollectiveConvINS1_47MainloopSm100TmaUmmaWarpSpecializedImplicitGemmILS5_1ELi16ELi3ELi1ELi2EN4cute5tupleIJNSA_1CILi1EEESD_SD_EEEEENSB_IJNSC_ILi128EEENSC_ILi64EEENSB_IJNSC_ILi32EEEEEEEEENS_6half_tESL_NSA_8TiledMMAINSA_8MMA_AtomIJNSA_20SM100_MMA_F16BF16_SSISL_SL_fLi128ELi64ELNSA_4UMMA5MajorE0ELSQ_1ELNSP_7ScaleInE0ELSR_0EEEEEENSA_6LayoutISE_NSB_IJNSC_ILi0EEESV_SV_EEEEENSB_IJNSA_10UnderscoreESY_SY_EEEEENS7_6detail27Sm100ImplicitGemmTileTraitsINSA_20SM90_TMA_LOAD_IM2COLENSA_14ComposedLayoutINSA_7SwizzleILi2ELi4ELi3EEENSA_18smem_ptr_flag_bitsILi16EEENSU_INSB_IJNSC_ILi8EEESI_EEENSB_IJSI_SD_EEEEEEEvEENS12_INSA_13SM90_TMA_LOADENS14_INS15_ILi3ELi4ELi3EEES18_NSU_INSB_IJSH_S19_EEENSB_IJSD_SH_EEEEEEEvEEEENS_8epilogue10collective18CollectiveEpilogueINS1N_23Sm100TmaWarpSpecializedILi3ELi2ELi32ELb1ELb0EEEJSK_NSB_IJNSU_ISG_SD_EENSU_ISI_SD_EEEEESL_NSB_IJNSB_IJllllEEESD_SV_EEESL_S1W_NS1N_6fusion15FusionCallbacksIS1R_NS1X_17LinearCombinationISL_fSL_fLNS_15FloatRoundStyleE2EEESK_S1U_JEEENSA_5SM1004TMEM4LOAD26SM100_TMEM_LOAD_32dp32b32xES13_S1D_NSA_39AutoVectorizingCopyWithAssumedAlignmentILi128EEENSA_21SM90_TMA_STORE_IM2COLES1D_S28_S28_EEEvvEEEEvNT_6ParamsE) ;  /* 0xffffff6802e47950 */ /* 0x000fea0003c3ffff */
        .weak           $__internal_1_$__cuda_sm10x_tcgen05_guardrail_trap_phase_invalid_during_alloc
        .type           $__internal_1_$__cuda_sm10x_tcgen05_guardrail_trap_phase_invalid_during_alloc,@function
        .size           $__internal_1_$__cuda_sm10x_tcgen05_guardrail_trap_phase_invalid_during_alloc,($__internal_2_$__cuda_sm10x_tcgen05_guardrail_trap_unallocated_columns_being_dealloced - $__internal_1_$__cuda_sm10x_tcgen05_guardrail_trap_phase_invalid_during_alloc)
$__internal_1_$__cuda_sm10x_tcgen05_guardrail_trap_phase_invalid_during_alloc:
[----:B------:R-:W-:Y:S05]  /*9470*/  BPT.TRAP 0x1 ;  /* 0x000000040000795c */ /* 0x000fea0000300000 */
[----:B------:R-:W-:-:S04]  /*9480*/  HFMA2 R3, -RZ, RZ, 0, 0 ;  /* 0x00000000ff037431 */ /* 0x000fc800000001ff */
[----:B------:R-:W-:Y:S05]  /*9490*/  RET.REL.NODEC R2 `(_ZN7cutlass13device_kernelINS_4conv6kernel13ConvUniversalINS1_16ConvProblemShapeILNS1_8OperatorE1ELi3EEENS1_10collective14CollectiveConvINS1_47MainloopSm100TmaUmmaWarpSpecializedImplicitGemmILS5_1ELi16ELi3ELi1ELi2EN4cute5tupleIJNSA_1CILi1EEESD_SD_EEEEENSB_IJNSC_ILi128EEENSC_ILi64EEENSB_IJNSC_ILi32EEEEEEEEENS_6half_tESL_NSA_8TiledMMAINSA_8MMA_AtomIJNSA_20SM100_MMA_F16BF16_SSISL_SL_fLi128ELi64ELNSA_4UMMA5MajorE0ELSQ_1ELNSP_7ScaleInE0ELSR_0EEEEEENSA_6LayoutISE_NSB_IJNSC_ILi0EEESV_SV_EEEEENSB_IJNSA_10UnderscoreESY_SY_EEEEENS7_6detail27Sm100ImplicitGemmTileTraitsINSA_20SM90_TMA_LOAD_IM2COLENSA_14ComposedLayoutINSA_7SwizzleILi2ELi4ELi3EEENSA_18smem_ptr_flag_bitsILi16EEENSU_INSB_IJNSC_ILi8EEESI_EEENSB_IJSI_SD_EEEEEEEvEENS12_INSA_13SM90_TMA_LOADENS14_INS15_ILi3ELi4ELi3EEES18_NSU_INSB_IJSH_S19_EEENSB_IJSD_SH_EEEEEEEvEEEENS_8epilogue10collective18CollectiveEpilogueINS1N_23Sm100TmaWarpSpecializedILi3ELi2ELi32ELb1ELb0EEEJSK_NSB_IJNSU_ISG_SD_EENSU_ISI_SD_EEEEESL_NSB_IJNSB_IJllllEEESD_SV_EEESL_S1W_NS1N_6fusion15FusionCallbacksIS1R_NS1X_17LinearCombinationISL_fSL_fLNS_15FloatRoundStyleE2EEESK_S1U_JEEENSA_5SM1004TMEM4LOAD26SM100_TMEM_LOAD_32dp32b32xES13_S1D_NSA_39AutoVectorizingCopyWithAssumedAlignmentILi128EEENSA_21SM90_TMA_STORE_IM2COLES1D_S28_S28_EEEvvEEEEvNT_6ParamsE) ;  /* 0xffffff6802d87950 */ /* 0x000fea0003c3ffff */
        .weak           $__internal_2_$__cuda_sm10x_tcgen05_guardrail_trap_unallocated_columns_being_dealloced
        .type           $__internal_2_$__cuda_sm10x_tcgen05_guardrail_trap_unallocated_columns_being_dealloced,@function
        .size           $__internal_2_$__cuda_sm10x_tcgen05_guardrail_trap_unallocated_columns_being_dealloced,(.L_x_180 - $__internal_2_$__cuda_sm10x_tcgen05_guardrail_trap_unallocated_columns_being_dealloced)
$__internal_2_$__cuda_sm10x_tcgen05_guardrail_trap_unallocated_columns_being_dealloced:
[----:B------:R-:W-:Y:S05]  /*94a0*/  BPT.TRAP 0x1 ;  /* 0x000000040000795c */ /* 0x000fea0000300000 */
[----:B------:R-:W-:-:S04]  /*94b0*/  MOV R3, 0x0 ;  /* 0x0000000000037802 */ /* 0x000fc80000000f00 */
[----:B------:R-:W-:Y:S05]  /*94c0*/  RET.REL.NODEC R2 `(_ZN7cutlass13device_kernelINS_4conv6kernel13ConvUniversalINS1_16ConvProblemShapeILNS1_8OperatorE1ELi3EEENS1_10collective14CollectiveConvINS1_47MainloopSm100TmaUmmaWarpSpecializedImplicitGemmILS5_1ELi16ELi3ELi1ELi2EN4cute5tupleIJNSA_1CILi1EEESD_SD_EEEEENSB_IJNSC_ILi128EEENSC_ILi64EEENSB_IJNSC_ILi32EEEEEEEEENS_6half_tESL_NSA_8TiledMMAINSA_8MMA_AtomIJNSA_20SM100_MMA_F16BF16_SSISL_SL_fLi128ELi64ELNSA_4UMMA5MajorE0ELSQ_1ELNSP_7ScaleInE0ELSR_0EEEEEENSA_6LayoutISE_NSB_IJNSC_ILi0EEESV_SV_EEEEENSB_IJNSA_10UnderscoreESY_SY_EEEEENS7_6detail27Sm100ImplicitGemmTileTraitsINSA_20SM90_TMA_LOAD_IM2COLENSA_14ComposedLayoutINSA_7SwizzleILi2ELi4ELi3EEENSA_18smem_ptr_flag_bitsILi16EEENSU_INSB_IJNSC_ILi8EEESI_EEENSB_IJSI_SD_EEEEEEEvEENS12_INSA_13SM90_TMA_LOADENS14_INS15_ILi3ELi4ELi3EEES18_NSU_INSB_IJSH_S19_EEENSB_IJSD_SH_EEEEEEEvEEEENS_8epilogue10collective18CollectiveEpilogueINS1N_23Sm100TmaWarpSpecializedILi3ELi2ELi32ELb1ELb0EEEJSK_NSB_IJNSU_ISG_SD_EENSU_ISI_SD_EEEEESL_NSB_IJNSB_IJllllEEESD_SV_EEESL_S1W_NS1N_6fusion15FusionCallbacksIS1R_NS1X_17LinearCombinationISL_fSL_fLNS_15FloatRoundStyleE2EEESK_S1U_JEEENSA_5SM1004TMEM4LOAD26SM100_TMEM_LOAD_32dp32b32xES13_S1D_NSA_39AutoVectorizingCopyWithAssumedAlignmentILi128EEENSA_21SM90_TMA_STORE_IM2COLES1D_S28_S28_EEEvvEEEEvNT_6ParamsE) ;  /* 0xffffff6802cc7950 */ /* 0x000fea0003c3ffff */
.L_x_179:
[----:B------:R-:W-:-:S00]  /*94d0*/  BRA `(.L_x_179) ;  /* 0xfffffffc00fc7947 */ /* 0x000fc0000383ffff */
[----:B------:R-:W-:-:S00]  /*94e0*/  NOP ;  /* 0x0000000000007918 */ /* 0x000fc00000000000 */
        /* <DEDUP_REMOVED lines=9> */
.L_x_180:


//--------------------- .nv.global.init           --------------------------
	.section	.nv.global.init,"aw",@progbits
.nv.global.init:
	.type		$str$29,@object
	.size		$str$29,($str$30 - $str$29)
$str$29:
        /*0000*/ 	.byte	0x28, 0x61, 0x64, 0x64, 0x72, 0x65, 0x73, 0x73, 0x20, 0x26, 0x20, 0x6d, 0x61, 0x73, 0x6b, 0x29
        /*0010*/ 	.byte	0x20, 0x3d, 0x3d, 0x20, 0x30, 0x00
	.type		$str$30,@object
	.size		$str$30,($str$28 - $str$30)
$str$30:
        /*0016*/ 	.byte	0x2f, 0x74, 0x6d, 0x70, 0x2f, 0x63, 0x75, 0x74, 0x6c, 0x61, 0x73, 0x73, 0x5f, 0x73, 0x77, 0x65
        /*0026*/ 	.byte	0x65, 0x70, 0x5f, 0x73, 0x72, 0x63, 0x2f, 0x69, 0x6e, 0x63, 0x6c, 0x75, 0x64, 0x65, 0x2f, 0x63
        /*0036*/ 	.byte	0x75, 0x74, 0x65, 0x2f, 0x70, 0x6f, 0x69, 0x6e, 0x74, 0x65, 0x72, 0x5f, 0x66, 0x6c, 0x61, 0x67
        /*0046*/ 	.byte	0x67, 0x65, 0x64, 0x2e, 0x68, 0x70, 0x70, 0x00
	.type		$str$28,@object
	.size		$str$28,($str$27 - $str$28)
$str$28:
        /*004e*/ 	.byte	0x2f, 0x74, 0x6d, 0x70, 0x2f, 0x63, 0x75, 0x74, 0x6c, 0x61, 0x73, 0x73, 0x5f, 0x73, 0x77, 0x65
        /*005e*/ 	.byte	0x65, 0x70, 0x5f, 0x73, 0x72, 0x63, 0x2f, 0x69, 0x6e, 0x63, 0x6c, 0x75, 0x64, 0x65, 0x2f, 0x63
        /*006e*/ 	.byte	0x75, 0x74, 0x65, 0x2f, 0x61, 0x74, 0x6f, 0x6d, 0x2f, 0x63, 0x6f, 0x70, 0x79, 0x5f, 0x74, 0x72
        /*007e*/ 	.byte	0x61, 0x69, 0x74, 0x73, 0x5f, 0x73, 0x6d, 0x31, 0x30, 0x30, 0x2e, 0x68, 0x70, 0x70, 0x00
	.type		$str$27,@object
	.size		$str$27,(__unnamed_1 - $str$27)
$str$27:
        /*008d*/ 	.byte	0x28, 0x28, 0x75, 0x69, 0x6e, 0x74, 0x33, 0x32, 0x5f, 0x74, 0x28, 0x74, 0x68, 0x72, 0x65, 0x61
        /*009d*/ 	.byte	0x64, 0x49, 0x64, 0x78, 0x2e, 0x78, 0x29, 0x20, 0x2f, 0x20, 0x33, 0x32, 0x29, 0x20, 0x25, 0x20
        /*00ad*/ 	.byte	0x34, 0x29, 0x20, 0x3d, 0x3d, 0x20, 0x28, 0x28, 0x28, 0x74, 0x6d, 0x65, 0x6d, 0x5f, 0x61, 0x64
        /*00bd*/ 	.byte	0x64, 0x72, 0x20, 0x3e, 0x3e, 0x20, 0x31, 0x36, 0x29, 0x20, 0x2f, 0x20, 0x33, 0x32, 0x29, 0x20
        /*00cd*/ 	.byte	0x25, 0x20, 0x34, 0x29, 0x00
	.type		__unnamed_1,@object
	.size		__unnamed_1,(__unnamed_2 - __unnamed_1)
__unnamed_1:
        /*00d2*/ 	.byte	0x61, 0x75, 0x74, 0x6f, 0x20, 0x63, 0x75, 0x74, 0x65, 0x3a, 0x3a, 0x61, 0x73, 0x5f, 0x70, 0x6f
        /* <DEDUP_REMOVED lines=24> */
        /*0262*/ 	.byte	0x3e, 0x3e, 0x3e, 0x3e, 0x5d, 0x00
	.type		__unnamed_2,@object
	.size		__unnamed_2,(.L_2 - __unnamed_2)
__unnamed_2:
        /* <DEDUP_REMOVED lines=42> */
        /*0508*/ 	.byte	0x3e, 0x3e, 0x5d, 0x00
.L_2:


//--------------------- .nv.shared._ZN7cutlass13device_kernelINS_4conv6kernel13ConvUniversalINS1_16ConvProblemShapeILNS1_8OperatorE1ELi3EEENS1_10collective14CollectiveConvINS1_47MainloopSm100TmaUmmaWarpSpecializedImplicitGemmILS5_1ELi16ELi3ELi1ELi2EN4cute5tupleIJNSA_1CILi1EEESD_SD_EEEEENSB_IJNSC_ILi128EEENSC_ILi64EEENSB_IJNSC_ILi32EEEEEEEEENS_6half_tESL_NSA_8TiledMMAINSA_8MMA_AtomIJNSA_20SM100_MMA_F16BF16_SSISL_SL_fLi128ELi64ELNSA_4UMMA5MajorE0ELSQ_1ELNSP_7ScaleInE0ELSR_0EEEEEENSA_6LayoutISE_NSB_IJNSC_ILi0EEESV_SV_EEEEENSB_IJNSA_10UnderscoreESY_SY_EEEEENS7_6detail27Sm100ImplicitGemmTileTraitsINSA_20SM90_TMA_LOAD_IM2COLENSA_14ComposedLayoutINSA_7SwizzleILi2ELi4ELi3EEENSA_18smem_ptr_flag_bitsILi16EEENSU_INSB_IJNSC_ILi8EEESI_EEENSB_IJSI_SD_EEEEEEEvEENS12_INSA_13SM90_TMA_LOADENS14_INS15_ILi3ELi4ELi3EEES18_NSU_INSB_IJSH_S19_EEENSB_IJSD_SH_EEEEEEEvEEEENS_8epilogue10collective18CollectiveEpilogueINS1N_23Sm100TmaWarpSpecializedILi3ELi2ELi32ELb1ELb0EEEJSK_NSB_IJNSU_ISG_SD_EENSU_ISI_SD_EEEEESL_NSB_IJNSB_IJllllEEESD_SV_EEESL_S1W_NS1N_6fusion15FusionCallbacksIS1R_NS1X_17LinearCombinationISL_fSL_fLNS_15FloatRoundStyleE2EEESK_S1U_JEEENSA_5SM1004TMEM4LOAD26SM100_TMEM_LOAD_32dp32b32xES13_S1D_NSA_39AutoVectorizingCopyWithAssumedAlignmentILi128EEENSA_21SM90_TMA_STORE_IM2COLES1D_S28_S28_EEEvvEEEEvNT_6ParamsE --------------------------
	.section	.nv.shared._ZN7cutlass13device_kernelINS_4conv6kernel13ConvUniversalINS1_16ConvProblemShapeILNS1_8OperatorE1ELi3EEENS1_10collective14CollectiveConvINS1_47MainloopSm100TmaUmmaWarpSpecializedImplicitGemmILS5_1ELi16ELi3ELi1ELi2EN4cute5tupleIJNSA_1CILi1EEESD_SD_EEEEENSB_IJNSC_ILi128EEENSC_ILi64EEENSB_IJNSC_ILi32EEEEEEEEENS_6half_tESL_NSA_8TiledMMAINSA_8MMA_AtomIJNSA_20SM100_MMA_F16BF16_SSISL_SL_fLi128ELi64ELNSA_4UMMA5MajorE0ELSQ_1ELNSP_7ScaleInE0ELSR_0EEEEEENSA_6LayoutISE_NSB_IJNSC_ILi0EEESV_SV_EEEEENSB_IJNSA_10UnderscoreESY_SY_EEEEENS7_6detail27Sm100ImplicitGemmTileTraitsINSA_20SM90_TMA_LOAD_IM2COLENSA_14ComposedLayoutINSA_7SwizzleILi2ELi4ELi3EEENSA_18smem_ptr_flag_bitsILi16EEENSU_INSB_IJNSC_ILi8EEESI_EEENSB_IJSI_SD_EEEEEEEvEENS12_INSA_13SM90_TMA_LOADENS14_INS15_ILi3ELi4ELi3EEES18_NSU_INSB_IJSH_S19_EEENSB_IJSD_SH_EEEEEEEvEEEENS_8epilogue10collective18CollectiveEpilogueINS1N_23Sm100TmaWarpSpecializedILi3ELi2ELi32ELb1ELb0EEEJSK_NSB_IJNSU_ISG_SD_EENSU_ISI_SD_EEEEESL_NSB_IJNSB_IJllllEEESD_SV_EEESL_S1W_NS1N_6fusion15FusionCallbacksIS1R_NS1X_17LinearCombinationISL_fSL_fLNS_15FloatRoundStyleE2EEESK_S1U_JEEENSA_5SM1004TMEM4LOAD26SM100_TMEM_LOAD_32dp32b32xES13_S1D_NSA_39AutoVectorizingCopyWithAssumedAlignmentILi128EEENSA_21SM90_TMA_STORE_IM2COLES1D_S28_S28_EEEvvEEEEvNT_6ParamsE,"aw",@nobits
	.sectionflags	@""
	.align	16
	.zero		1024


//--------------------- .nv.shared.reserved.0     --------------------------
	.section	.nv.shared.reserved.0,"aw",@nobits
	.weak		__nv_reservedSMEM_offset_0_alias
	.size		__nv_reservedSMEM_offset_0_alias, 0, 64
	.other		__nv_reservedSMEM_offset_0_alias,@"STO_CUDA_RESERVED_SHARED STV_DEFAULT"
__nv_reservedSMEM_offset_0_alias:
	.zero		0
.nv.shared.reserved.0:
	.zero		64
	.weak		__nv_reservedSMEM_tcgen05_partition
	.type		__nv_reservedSMEM_tcgen05_partition,@object
	.size		__nv_reservedSMEM_tcgen05_partition,(.L_0 - __nv_reservedSMEM_tcgen05_partition)
__nv_reservedSMEM_tcgen05_partition:
	.zero		32
.L_0:


//--------------------- .nv.global                --------------------------
	.section	.nv.global,"aw",@nobits
.nv.global:
	.type		_ZN39_INTERNAL_f9bbccb0_4_k_cu_06095a8d_31234cute1_E,@object
	.size		_ZN39_INTERNAL_f9bbccb0_4_k_cu_06095a8d_31234cute1_E,(_ZN39_INTERNAL_f9bbccb0_4_k_cu_06095a8d_31234cuda3std3__45__cpo6cbeginE - _ZN39_INTERNAL_f9bbccb0_4_k_cu_06095a8d_31234cute1_E)
_ZN39_INTERNAL_f9bbccb0_4_k_cu_06095a8d_31234cute1_E:
	.zero		1
	.type		_ZN39_INTERNAL_f9bbccb0_4_k_cu_06095a8d_31234cuda3std3__45__cpo6cbeginE,@object
	.size		_ZN39_INTERNAL_f9bbccb0_4_k_cu_06095a8d_31234cuda3std3__45__cpo6cbeginE,(_ZN39_INTERNAL_f9bbccb0_4_k_cu_06095a8d_31234cuda3std3__48in_placeE - _ZN39_INTERNAL_f9bbccb0_4_k_cu_06095a8d_31234cuda3std3__45__cpo6cbeginE)
_ZN39_INTERNAL_f9bbccb0_4_k_cu_06095a8d_31234cuda3std3__45__cpo6cbeginE:
	.zero		1
	.type		_ZN39_INTERNAL_f9bbccb0_4_k_cu_06095a8d_31234cuda3std3__48in_placeE,@object
	.size		_ZN39_INTERNAL_f9bbccb0_4_k_cu_06095a8d_31234cuda3std3__48in_placeE,(_ZN39_INTERNAL_f9bbccb0_4_k_cu_06095a8d_31234cuda3std6ranges3__45__cpo9iter_moveE - _ZN39_INTERNAL_f9bbccb0_4_k_cu_06095a8d_31234cuda3std3__48in_placeE)
_ZN39_INTERNAL_f9bbccb0_4_k_cu_06095a8d_31234cuda3std3__48in_placeE:
	.zero		1
	.type		_ZN39_INTERNAL_f9bbccb0_4_k_cu_06095a8d_31234cuda3std6ranges3__45__cpo9iter_moveE,@object
	.size		_ZN39_INTERNAL_f9bbccb0_4_k_cu_06095a8d_31234cuda3std6ranges3__45__cpo9iter_moveE,(_ZN39_INTERNAL_f9bbccb0_4_k_cu_06095a8d_31234cuda3std3__45__cpo5beginE - _ZN39_INTERNAL_f9bbccb0_4_k_cu_06095a8d_31234cuda3std6ranges3__45__cpo9iter_moveE)
_ZN39_INTERNAL_f9bbccb0_4_k_cu_06095a8d_31234cuda3std6ranges3__45__cpo9iter_moveE:
	.zero		1
	.type		_ZN39_INTERNAL_f9bbccb0_4_k_cu_06095a8d_31234cuda3std3__45__cpo5beginE,@object
	.size		_ZN39_INTERNAL_f9bbccb0_4_k_cu_06095a8d_31234cuda3std3__45__cpo5beginE,(_ZN39_INTERNAL_f9bbccb0_4_k_cu_06095a8d_31234cuda3std3__441_GLOBAL__N__f9bbccb0_4_k_cu_06095a8d_31236ignoreE - _ZN39_INTERNAL_f9bbccb0_4_k_cu_06095a8d_31234cuda3std3__45__cpo5beginE)
_ZN39_INTERNAL_f9bbccb0_4_k_cu_06095a8d_31234cuda3std3__45__cpo5beginE:
	.zero		1
	.type		_ZN39_INTERNAL_f9bbccb0_4_k_cu_06095a8d_31234cuda3std3__441_GLOBAL__N__f9bbccb0_4_k_cu_06095a8d_31236ignoreE,@object
	.size		_ZN39_INTERNAL_f9bbccb0_4_k_cu_06095a8d_31234cuda3std3__441_GLOBAL__N__f9bbccb0_4_k_cu_06095a8d_31236ignoreE,(_ZN39_INTERNAL_f9bbccb0_4_k_cu_06095a8d_31234cute7productE - _ZN39_INTERNAL_f9bbccb0_4_k_cu_06095a8d_31234cuda3std3__441_GLOBAL__N__f9bbccb0_4_k_cu_06095a8d_31236ignoreE)
_ZN39_INTERNAL_f9bbccb0_4_k_cu_06095a8d_31234cuda3std3__441_GLOBAL__N__f9bbccb0_4_k_cu_06095a8d_31236ignoreE:
	.zero		1
	.type		_ZN39_INTERNAL_f9bbccb0_4_k_cu_06095a8d_31234cute7productE,@object
	.size		_ZN39_INTERNAL_f9bbccb0_4_k_cu_06095a8d_31234cute7productE,(_ZN39_INTERNAL_f9bbccb0_4_k_cu_06095a8d_31234cuda3std3__45__cpo3endE - _ZN39_INTERNAL_f9bbccb0_4_k_cu_06095a8d_31234cute7productE)
_ZN39_INTERNAL_f9bbccb0_4_k_cu_06095a8d_31234cute7productE:
	.zero		1
	.type		_ZN39_INTERNAL_f9bbccb0_4_k_cu_06095a8d_31234cuda3std3__45__cpo3endE,@object
	.size		_ZN39_INTERNAL_f9bbccb0_4_k_cu_06095a8d_31234cuda3std3__45__cpo3endE,(_ZN39_INTERNAL_f9bbccb0_4_k_cu_06095a8d_31234cuda3std3__419piecewise_constructE - _ZN39_INTERNAL_f9bbccb0_4_k_cu_06095a8d_31234cuda3std3__45__cpo3endE)
_ZN39_INTERNAL_f9bbccb0_4_k_cu_06095a8d_31234cuda3std3__45__cpo3endE:
	.zero		1
	.type		_ZN39_INTERNAL_f9bbccb0_4_k_cu_06095a8d_31234cuda3std3__419piecewise_constructE,@object
	.size		_ZN39_INTERNAL_f9bbccb0_4_k_cu_06095a8d_31234cuda3std3__419piecewise_constructE,(_ZN39_INTERNAL_f9bbccb0_4_k_cu_06095a8d_31234cuda3std3__45__cpo4cendE - _ZN39_INTERNAL_f9bbccb0_4_k_cu_06095a8d_31234cuda3std3__419piecewise_constructE)
_ZN39_INTERNAL_f9bbccb0_4_k_cu_06095a8d_31234cuda3std3__419piecewise_constructE:
	.zero		1
	.type		_ZN39_INTERNAL_f9bbccb0_4_k_cu_06095a8d_31234cuda3std3__45__cpo4cendE,@object
	.size		_ZN39_INTERNAL_f9bbccb0_4_k_cu_06095a8d_31234cuda3std3__45__cpo4cendE,(_ZN39_INTERNAL_f9bbccb0_4_k_cu_06095a8d_31234cuda3std6ranges3__45__cpo4swapE - _ZN39_INTERNAL_f9bbccb0_4_k_cu_06095a8d_31234cuda3std3__45__cpo4cendE)
_ZN39_INTERNAL_f9bbccb0_4_k_cu_06095a8d_31234cuda3std3__45__cpo4cendE:
	.zero		1
	.type		_ZN39_INTERNAL_f9bbccb0_4_k_cu_06095a8d_31234cuda3std6ranges3__45__cpo4swapE,@object
	.size		_ZN39_INTERNAL_f9bbccb0_4_k_cu_06095a8d_31234cuda3std6ranges3__45__cpo4swapE,(.L_10 - _ZN39_INTERNAL_f9bbccb0_4_k_cu_06095a8d_31234cuda3std6ranges3__45__cpo4swapE)
_ZN39_INTERNAL_f9bbccb0_4_k_cu_06095a8d_31234cuda3std6ranges3__45__cpo4swapE:
	.zero		1
.L_10:


//--------------------- .nv.constant0._ZN7cutlass13device_kernelINS_4conv6kernel13ConvUniversalINS1_16ConvProblemShapeILNS1_8OperatorE1ELi3EEENS1_10collective14CollectiveConvINS1_47MainloopSm100TmaUmmaWarpSpecializedImplicitGemmILS5_1ELi16ELi3ELi1ELi2EN4cute5tupleIJNSA_1CILi1EEESD_SD_EEEEENSB_IJNSC_ILi128EEENSC_ILi64EEENSB_IJNSC_ILi32EEEEEEEEENS_6half_tESL_NSA_8TiledMMAINSA_8MMA_AtomIJNSA_20SM100_MMA_F16BF16_SSISL_SL_fLi128ELi64ELNSA_4UMMA5MajorE0ELSQ_1ELNSP_7ScaleInE0ELSR_0EEEEEENSA_6LayoutISE_NSB_IJNSC_ILi0EEESV_SV_EEEEENSB_IJNSA_10UnderscoreESY_SY_EEEEENS7_6detail27Sm100ImplicitGemmTileTraitsINSA_20SM90_TMA_LOAD_IM2COLENSA_14ComposedLayoutINSA_7SwizzleILi2ELi4ELi3EEENSA_18smem_ptr_flag_bitsILi16EEENSU_INSB_IJNSC_ILi8EEESI_EEENSB_IJSI_SD_EEEEEEEvEENS12_INSA_13SM90_TMA_LOADENS14_INS15_ILi3ELi4ELi3EEES18_NSU_INSB_IJSH_S19_EEENSB_IJSD_SH_EEEEEEEvEEEENS_8epilogue10collective18CollectiveEpilogueINS1N_23Sm100TmaWarpSpecializedILi3ELi2ELi32ELb1ELb0EEEJSK_NSB_IJNSU_ISG_SD_EENSU_ISI_SD_EEEEESL_NSB_IJNSB_IJllllEEESD_SV_EEESL_S1W_NS1N_6fusion15FusionCallbacksIS1R_NS1X_17LinearCombinationISL_fSL_fLNS_15FloatRoundStyleE2EEESK_S1U_JEEENSA_5SM1004TMEM4LOAD26SM100_TMEM_LOAD_32dp32b32xES13_S1D_NSA_39AutoVectorizingCopyWithAssumedAlignmentILi128EEENSA_21SM90_TMA_STORE_IM2COLES1D_S28_S28_EEEvvEEEEvNT_6ParamsE --------------------------
	.section	.nv.constant0._ZN7cutlass13device_kernelINS_4conv6kernel13ConvUniversalINS1_16ConvProblemShapeILNS1_8OperatorE1ELi3EEENS1_10collective14CollectiveConvINS1_47MainloopSm100TmaUmmaWarpSpecializedImplicitGemmILS5_1ELi16ELi3ELi1ELi2EN4cute5tupleIJNSA_1CILi1EEESD_SD_EEEEENSB_IJNSC_ILi128EEENSC_ILi64EEENSB_IJNSC_ILi32EEEEEEEEENS_6half_tESL_NSA_8TiledMMAINSA_8MMA_AtomIJNSA_20SM100_MMA_F16BF16_SSISL_SL_fLi128ELi64ELNSA_4UMMA5MajorE0ELSQ_1ELNSP_7ScaleInE0ELSR_0EEEEEENSA_6LayoutISE_NSB_IJNSC_ILi0EEESV_SV_EEEEENSB_IJNSA_10UnderscoreESY_SY_EEEEENS7_6detail27Sm100ImplicitGemmTileTraitsINSA_20SM90_TMA_LOAD_IM2COLENSA_14ComposedLayoutINSA_7SwizzleILi2ELi4ELi3EEENSA_18smem_ptr_flag_bitsILi16EEENSU_INSB_IJNSC_ILi8EEESI_EEENSB_IJSI_SD_EEEEEEEvEENS12_INSA_13SM90_TMA_LOADENS14_INS15_ILi3ELi4ELi3EEES18_NSU_INSB_IJSH_S19_EEENSB_IJSD_SH_EEEEEEEvEEEENS_8epilogue10collective18CollectiveEpilogueINS1N_23Sm100TmaWarpSpecializedILi3ELi2ELi32ELb1ELb0EEEJSK_NSB_IJNSU_ISG_SD_EENSU_ISI_SD_EEEEESL_NSB_IJNSB_IJllllEEESD_SV_EEESL_S1W_NS1N_6fusion15FusionCallbacksIS1R_NS1X_17LinearCombinationISL_fSL_fLNS_15FloatRoundStyleE2EEESK_S1U_JEEENSA_5SM1004TMEM4LOAD26SM100_TMEM_LOAD_32dp32b32xES13_S1D_NSA_39AutoVectorizingCopyWithAssumedAlignmentILi128EEENSA_21SM90_TMA_STORE_IM2COLES1D_S28_S28_EEEvvEEEEvNT_6ParamsE,"a",@progbits
	.sectionflags	@""
	.align	4
.nv.constant0._ZN7cutlass13device_kernelINS_4conv6kernel13ConvUniversalINS1_16ConvProblemShapeILNS1_8OperatorE1ELi3EEENS1_10collective14CollectiveConvINS1_47MainloopSm100TmaUmmaWarpSpecializedImplicitGemmILS5_1ELi16ELi3ELi1ELi2EN4cute5tupleIJNSA_1CILi1EEESD_SD_EEEEENSB_IJNSC_ILi128EEENSC_ILi64EEENSB_IJNSC_ILi32EEEEEEEEENS_6half_tESL_NSA_8TiledMMAINSA_8MMA_AtomIJNSA_20SM100_MMA_F16BF16_SSISL_SL_fLi128ELi64ELNSA_4UMMA5MajorE0ELSQ_1ELNSP_7ScaleInE0ELSR_0EEEEEENSA_6LayoutISE_NSB_IJNSC_ILi0EEESV_SV_EEEEENSB_IJNSA_10UnderscoreESY_SY_EEEEENS7_6detail27Sm100ImplicitGemmTileTraitsINSA_20SM90_TMA_LOAD_IM2COLENSA_14ComposedLayoutINSA_7SwizzleILi2ELi4ELi3EEENSA_18smem_ptr_flag_bitsILi16EEENSU_INSB_IJNSC_ILi8EEESI_EEENSB_IJSI_SD_EEEEEEEvEENS12_INSA_13SM90_TMA_LOADENS14_INS15_ILi3ELi4ELi3EEES18_NSU_INSB_IJSH_S19_EEENSB_IJSD_SH_EEEEEEEvEEEENS_8epilogue10collective18CollectiveEpilogueINS1N_23Sm100TmaWarpSpecializedILi3ELi2ELi32ELb1ELb0EEEJSK_NSB_IJNSU_ISG_SD_EENSU_ISI_SD_EEEEESL_NSB_IJNSB_IJllllEEESD_SV_EEESL_S1W_NS1N_6fusion15FusionCallbacksIS1R_NS1X_17LinearCombinationISL_fSL_fLNS_15FloatRoundStyleE2EEESK_S1U_JEEENSA_5SM1004TMEM4LOAD26SM100_TMEM_LOAD_32dp32b32xES13_S1D_NSA_39AutoVectorizingCopyWithAssumedAlignmentILi128EEENSA_21SM90_TMA_STORE_IM2COLES1D_S28_S28_EEEvvEEEEvNT_6ParamsE:
	.zero		3200


//--------------------- SYMBOLS --------------------------

	.type		.nv.reservedSmem.offset0,@object
	.size		.nv.reservedSmem.offset0,0x4
	.type		.nv.reservedSmem.cap,@object
	.size		.nv.reservedSmem.cap,0x4
	.type		__assertfail,@function
